//
// Generated by NVIDIA NVVM Compiler
//
// Compiler Build ID: CL-36424714
// Cuda compilation tools, release 13.0, V13.0.88
// Based on NVVM 20.0.0
//

.version 9.0
.target sm_100
.address_size 64

	// .globl	_Z9crossoverPiS_Pji
.global .align 4 .b8 precalc_xorwow_matrix[102400];
.global .align 4 .b8 precalc_xorwow_offset_matrix[102400];
.global .align 4 .b8 mrg32k3aM1[2304];
.global .align 4 .b8 mrg32k3aM2[2304];
.global .align 4 .b8 mrg32k3aM1SubSeq[2016];
.global .align 4 .b8 mrg32k3aM2SubSeq[2016];
.global .align 4 .b8 mrg32k3aM1Seq[2304];
.global .align 4 .b8 mrg32k3aM2Seq[2304];
.const .align 8 .b8 __cr_lgamma_table[72];
// _ZZ9crossoverPiS_PjiE6mother has been demoted
// _ZZ9crossoverPiS_PjiE1a has been demoted
// _ZZ9crossoverPiS_PjiE1b has been demoted
// _ZZ8mutationPiPjPfiE1a has been demoted
// _ZZ8mutationPiPjPfiE1b has been demoted
// _ZZ17calculate_fitnessPiPfS0_iiE10individual has been demoted
// _ZZ17calculate_fitnessPiPfS0_iiE9immediate has been demoted
// _ZZ14reduce_fitnessPfS_iE10individual has been demoted
// _ZZ16select_offspringPiS_PfS0_iE6parent has been demoted
// _ZZ16select_offspringPiS_PfS0_iE9offspring has been demoted
.global .align 1 .b8 _ZN34_INTERNAL_913848ed_4_k_cu_224ae9994cuda3std3__45__cpo5beginE[1];
.global .align 1 .b8 _ZN34_INTERNAL_913848ed_4_k_cu_224ae9994cuda3std3__45__cpo3endE[1];
.global .align 1 .b8 _ZN34_INTERNAL_913848ed_4_k_cu_224ae9994cuda3std3__45__cpo6cbeginE[1];
.global .align 1 .b8 _ZN34_INTERNAL_913848ed_4_k_cu_224ae9994cuda3std3__45__cpo4cendE[1];
.global .align 1 .b8 _ZN34_INTERNAL_913848ed_4_k_cu_224ae9994cuda3std3__45__cpo6rbeginE[1];
.global .align 1 .b8 _ZN34_INTERNAL_913848ed_4_k_cu_224ae9994cuda3std3__45__cpo4rendE[1];
.global .align 1 .b8 _ZN34_INTERNAL_913848ed_4_k_cu_224ae9994cuda3std3__45__cpo7crbeginE[1];
.global .align 1 .b8 _ZN34_INTERNAL_913848ed_4_k_cu_224ae9994cuda3std3__45__cpo5crendE[1];
.global .align 1 .b8 _ZN34_INTERNAL_913848ed_4_k_cu_224ae9994cuda3std3__436_GLOBAL__N__913848ed_4_k_cu_224ae9996ignoreE[1];
.global .align 1 .b8 _ZN34_INTERNAL_913848ed_4_k_cu_224ae9994cuda3std3__419piecewise_constructE[1];
.global .align 1 .b8 _ZN34_INTERNAL_913848ed_4_k_cu_224ae9994cuda3std3__48in_placeE[1];
.global .align 1 .b8 _ZN34_INTERNAL_913848ed_4_k_cu_224ae9994cuda3std3__420unreachable_sentinelE[1];
.global .align 1 .b8 _ZN34_INTERNAL_913848ed_4_k_cu_224ae9994cuda3std3__47nulloptE[1];
.global .align 1 .b8 _ZN34_INTERNAL_913848ed_4_k_cu_224ae9994cuda3std3__48unexpectE[1];
.global .align 1 .b8 _ZN34_INTERNAL_913848ed_4_k_cu_224ae9994cuda3std6ranges3__45__cpo4swapE[1];
.global .align 1 .b8 _ZN34_INTERNAL_913848ed_4_k_cu_224ae9994cuda3std6ranges3__45__cpo9iter_moveE[1];
.global .align 1 .b8 _ZN34_INTERNAL_913848ed_4_k_cu_224ae9994cuda3std6ranges3__45__cpo5beginE[1];
.global .align 1 .b8 _ZN34_INTERNAL_913848ed_4_k_cu_224ae9994cuda3std6ranges3__45__cpo3endE[1];
.global .align 1 .b8 _ZN34_INTERNAL_913848ed_4_k_cu_224ae9994cuda3std6ranges3__45__cpo6cbeginE[1];
.global .align 1 .b8 _ZN34_INTERNAL_913848ed_4_k_cu_224ae9994cuda3std6ranges3__45__cpo4cendE[1];
.global .align 1 .b8 _ZN34_INTERNAL_913848ed_4_k_cu_224ae9994cuda3std6ranges3__45__cpo7advanceE[1];
.global .align 1 .b8 _ZN34_INTERNAL_913848ed_4_k_cu_224ae9994cuda3std6ranges3__45__cpo9iter_swapE[1];
.global .align 1 .b8 _ZN34_INTERNAL_913848ed_4_k_cu_224ae9994cuda3std6ranges3__45__cpo4nextE[1];
.global .align 1 .b8 _ZN34_INTERNAL_913848ed_4_k_cu_224ae9994cuda3std6ranges3__45__cpo4prevE[1];
.global .align 1 .b8 _ZN34_INTERNAL_913848ed_4_k_cu_224ae9994cuda3std6ranges3__45__cpo4dataE[1];
.global .align 1 .b8 _ZN34_INTERNAL_913848ed_4_k_cu_224ae9994cuda3std6ranges3__45__cpo5cdataE[1];
.global .align 1 .b8 _ZN34_INTERNAL_913848ed_4_k_cu_224ae9994cuda3std6ranges3__45__cpo4sizeE[1];
.global .align 1 .b8 _ZN34_INTERNAL_913848ed_4_k_cu_224ae9994cuda3std6ranges3__45__cpo5ssizeE[1];
.global .align 1 .b8 _ZN34_INTERNAL_913848ed_4_k_cu_224ae9994cuda3std6ranges3__45__cpo8distanceE[1];
.global .align 1 .b8 _ZN34_INTERNAL_913848ed_4_k_cu_224ae9996thrust24THRUST_300001_SM_1000_NS8cuda_cub3parE[1];
.global .align 1 .b8 _ZN34_INTERNAL_913848ed_4_k_cu_224ae9996thrust24THRUST_300001_SM_1000_NS8cuda_cub10par_nosyncE[1];
.global .align 1 .b8 _ZN34_INTERNAL_913848ed_4_k_cu_224ae9996thrust24THRUST_300001_SM_1000_NS6system6detail10sequential3seqE[1];
.global .align 1 .b8 _ZN34_INTERNAL_913848ed_4_k_cu_224ae9996thrust24THRUST_300001_SM_1000_NS12placeholders2_1E[1];
.global .align 1 .b8 _ZN34_INTERNAL_913848ed_4_k_cu_224ae9996thrust24THRUST_300001_SM_1000_NS12placeholders2_2E[1];
.global .align 1 .b8 _ZN34_INTERNAL_913848ed_4_k_cu_224ae9996thrust24THRUST_300001_SM_1000_NS12placeholders2_3E[1];
.global .align 1 .b8 _ZN34_INTERNAL_913848ed_4_k_cu_224ae9996thrust24THRUST_300001_SM_1000_NS12placeholders2_4E[1];
.global .align 1 .b8 _ZN34_INTERNAL_913848ed_4_k_cu_224ae9996thrust24THRUST_300001_SM_1000_NS12placeholders2_5E[1];
.global .align 1 .b8 _ZN34_INTERNAL_913848ed_4_k_cu_224ae9996thrust24THRUST_300001_SM_1000_NS12placeholders2_6E[1];
.global .align 1 .b8 _ZN34_INTERNAL_913848ed_4_k_cu_224ae9996thrust24THRUST_300001_SM_1000_NS12placeholders2_7E[1];
.global .align 1 .b8 _ZN34_INTERNAL_913848ed_4_k_cu_224ae9996thrust24THRUST_300001_SM_1000_NS12placeholders2_8E[1];
.global .align 1 .b8 _ZN34_INTERNAL_913848ed_4_k_cu_224ae9996thrust24THRUST_300001_SM_1000_NS12placeholders2_9E[1];
.global .align 1 .b8 _ZN34_INTERNAL_913848ed_4_k_cu_224ae9996thrust24THRUST_300001_SM_1000_NS12placeholders3_10E[1];
.global .align 1 .b8 _ZN34_INTERNAL_913848ed_4_k_cu_224ae9996thrust24THRUST_300001_SM_1000_NS3seqE[1];

.visible .entry _Z9crossoverPiS_Pji(
	.param .u64 .ptr .align 1 _Z9crossoverPiS_Pji_param_0,
	.param .u64 .ptr .align 1 _Z9crossoverPiS_Pji_param_1,
	.param .u64 .ptr .align 1 _Z9crossoverPiS_Pji_param_2,
	.param .u32 _Z9crossoverPiS_Pji_param_3
)
{
	.reg .pred 	%p<11>;
	.reg .b16 	%rs<11>;
	.reg .b32 	%r<44>;
	.reg .b64 	%rd<27>;
	// demoted variable
	.shared .align 4 .u32 _ZZ9crossoverPiS_PjiE6mother;
	// demoted variable
	.shared .align 4 .u32 _ZZ9crossoverPiS_PjiE1a;
	// demoted variable
	.shared .align 4 .u32 _ZZ9crossoverPiS_PjiE1b;
	ld.param.u64 	%rd6, [_Z9crossoverPiS_Pji_param_0];
	ld.param.u64 	%rd4, [_Z9crossoverPiS_Pji_param_1];
	ld.param.u64 	%rd5, [_Z9crossoverPiS_Pji_param_2];
	ld.param.u32 	%r7, [_Z9crossoverPiS_Pji_param_3];
	cvta.to.global.u64 	%rd1, %rd6;
	mov.u32 	%r1, %tid.x;
	mov.u32 	%r2, %ctaid.x;
	setp.ne.s32 	%p1, %r1, 0;
	@%p1 bra 	$L__BB0_2;
	cvta.to.global.u64 	%rd7, %rd5;
	mul.lo.s32 	%r8, %r2, 3;
	mul.wide.u32 	%rd8, %r8, 4;
	add.s64 	%rd9, %rd7, %rd8;
	ld.global.u32 	%r9, [%rd9];
	and.b32  	%r10, %r9, 3;
	st.shared.u32 	[_ZZ9crossoverPiS_PjiE6mother], %r10;
	ld.global.u32 	%r11, [%rd9+4];
	mul.hi.u32 	%r12, %r11, 1321528399;
	shr.u32 	%r13, %r12, 4;
	mul.lo.s32 	%r14, %r13, 52;
	sub.s32 	%r15, %r11, %r14;
	st.shared.u32 	[_ZZ9crossoverPiS_PjiE1a], %r15;
	ld.global.u32 	%r16, [%rd9+8];
	mul.hi.u32 	%r17, %r16, 1321528399;
	shr.u32 	%r18, %r17, 4;
	mul.lo.s32 	%r19, %r18, 52;
	sub.s32 	%r20, %r16, %r19;
	st.shared.u32 	[_ZZ9crossoverPiS_PjiE1b], %r20;
$L__BB0_2:
	bar.sync 	0;
	mul.lo.s32 	%r21, %r7, %r2;
	cvt.s64.s32 	%rd10, %r21;
	add.s64 	%rd2, %rd1, %rd10;
	cvta.to.global.u64 	%rd11, %rd4;
	add.s64 	%rd12, %rd11, %rd10;
	mul.wide.u32 	%rd13, %r1, 4;
	add.s64 	%rd14, %rd2, %rd13;
	ld.global.u32 	%r22, [%rd14];
	add.s64 	%rd3, %rd12, %rd13;
	st.global.u32 	[%rd3], %r22;
	bar.sync 	0;
	ld.shared.u32 	%r43, [_ZZ9crossoverPiS_PjiE1a];
	ld.shared.u32 	%r4, [_ZZ9crossoverPiS_PjiE1b];
	setp.le.s32 	%p2, %r43, %r4;
	mov.u32 	%r42, %r4;
	@%p2 bra 	$L__BB0_4;
	st.shared.u32 	[_ZZ9crossoverPiS_PjiE1a], %r4;
	st.shared.u32 	[_ZZ9crossoverPiS_PjiE1b], %r43;
	mov.u32 	%r42, %r43;
	mov.u32 	%r43, %r4;
$L__BB0_4:
	setp.lt.s32 	%p3, %r1, %r43;
	setp.gt.s32 	%p4, %r1, %r42;
	or.pred  	%p5, %p3, %p4;
	@%p5 bra 	$L__BB0_14;
	ld.shared.u32 	%r23, [_ZZ9crossoverPiS_PjiE6mother];
	setp.gt.s32 	%p6, %r23, 1;
	@%p6 bra 	$L__BB0_9;
	setp.eq.s32 	%p9, %r23, 0;
	@%p9 bra 	$L__BB0_12;
	setp.eq.s32 	%p10, %r23, 1;
	@%p10 bra 	$L__BB0_8;
	bra.uni 	$L__BB0_14;
$L__BB0_8:
	add.s32 	%r28, %r2, 1;
	mul.hi.u32 	%r29, %r28, 1717986919;
	shr.u32 	%r30, %r29, 2;
	mul.lo.s32 	%r31, %r30, 10;
	sub.s32 	%r32, %r28, %r31;
	mul.lo.s32 	%r33, %r7, %r32;
	cvt.s64.s32 	%rd19, %r33;
	add.s64 	%rd20, %rd1, %rd19;
	add.s64 	%rd22, %rd20, %rd13;
	ld.global.u32 	%r34, [%rd22];
	st.global.u32 	[%rd3], %r34;
	bra.uni 	$L__BB0_14;
$L__BB0_9:
	setp.eq.s32 	%p7, %r23, 2;
	@%p7 bra 	$L__BB0_13;
	setp.eq.s32 	%p8, %r23, 3;
	@%p8 bra 	$L__BB0_11;
	bra.uni 	$L__BB0_14;
$L__BB0_11:
	cvt.u16.u32 	%rs1, %r1;
	add.s16 	%rs2, %rs1, 1;
	mul.hi.u16 	%rs3, %rs2, 6554;
	mul.lo.s16 	%rs4, %rs3, 10;
	sub.s16 	%rs5, %rs2, %rs4;
	cvt.u32.u16 	%r24, %rs5;
	mul.wide.u32 	%rd15, %r24, 4;
	add.s64 	%rd16, %rd2, %rd15;
	ld.global.u32 	%r25, [%rd16];
	st.global.u32 	[%rd3], %r25;
	bra.uni 	$L__BB0_14;
$L__BB0_12:
	add.s32 	%r35, %r2, 9;
	mul.hi.u32 	%r36, %r35, 1717986919;
	shr.u32 	%r37, %r36, 2;
	mul.lo.s32 	%r38, %r37, 10;
	sub.s32 	%r39, %r35, %r38;
	mul.lo.s32 	%r40, %r7, %r39;
	cvt.s64.s32 	%rd23, %r40;
	add.s64 	%rd24, %rd1, %rd23;
	add.s64 	%rd26, %rd24, %rd13;
	ld.global.u32 	%r41, [%rd26];
	st.global.u32 	[%rd3], %r41;
	bra.uni 	$L__BB0_14;
$L__BB0_13:
	cvt.u16.u32 	%rs6, %r1;
	add.s16 	%rs7, %rs6, 9;
	mul.hi.u16 	%rs8, %rs7, 6554;
	mul.lo.s16 	%rs9, %rs8, 10;
	sub.s16 	%rs10, %rs7, %rs9;
	cvt.u32.u16 	%r26, %rs10;
	mul.wide.u32 	%rd17, %r26, 4;
	add.s64 	%rd18, %rd2, %rd17;
	ld.global.u32 	%r27, [%rd18];
	st.global.u32 	[%rd3], %r27;
$L__BB0_14:
	ret;

}
	// .globl	_Z8mutationPiPjPfi
.visible .entry _Z8mutationPiPjPfi(
	.param .u64 .ptr .align 1 _Z8mutationPiPjPfi_param_0,
	.param .u64 .ptr .align 1 _Z8mutationPiPjPfi_param_1,
	.param .u64 .ptr .align 1 _Z8mutationPiPjPfi_param_2,
	.param .u32 _Z8mutationPiPjPfi_param_3
)
{
	.reg .pred 	%p<4>;
	.reg .b32 	%r<10>;
	.reg .b32 	%f<2>;
	.reg .b64 	%rd<17>;
	.reg .b64 	%fd<3>;
	// demoted variable
	.shared .align 4 .u32 _ZZ8mutationPiPjPfiE1a;
	// demoted variable
	.shared .align 4 .u32 _ZZ8mutationPiPjPfiE1b;
	ld.param.u64 	%rd1, [_Z8mutationPiPjPfi_param_0];
	ld.param.u64 	%rd2, [_Z8mutationPiPjPfi_param_1];
	ld.param.u64 	%rd3, [_Z8mutationPiPjPfi_param_2];
	ld.param.u32 	%r4, [_Z8mutationPiPjPfi_param_3];
	cvta.to.global.u64 	%rd4, %rd3;
	cvta.to.global.u64 	%rd5, %rd2;
	mov.u32 	%r1, %tid.x;
	mov.u32 	%r2, %ctaid.x;
	shl.b32 	%r5, %r2, 1;
	mul.wide.u32 	%rd6, %r5, 4;
	add.s64 	%rd7, %rd5, %rd6;
	ld.global.u32 	%r6, [%rd7];
	st.shared.u32 	[_ZZ8mutationPiPjPfiE1a], %r6;
	ld.global.u32 	%r3, [%rd7+4];
	st.shared.u32 	[_ZZ8mutationPiPjPfiE1b], %r3;
	mul.wide.u32 	%rd8, %r2, 4;
	add.s64 	%rd9, %rd4, %rd8;
	ld.global.f32 	%f1, [%rd9];
	setp.ne.s32 	%p1, %r1, %r6;
	cvt.f64.f32 	%fd1, %f1;
	setp.gtu.f64 	%p2, %fd1, 0d3FD3333333333333;
	or.pred  	%p3, %p1, %p2;
	@%p3 bra 	$L__BB1_2;
	cvta.to.global.u64 	%rd10, %rd1;
	mul.lo.s32 	%r7, %r4, %r2;
	cvt.s64.s32 	%rd11, %r7;
	add.s64 	%rd12, %rd10, %rd11;
	mul.wide.u32 	%rd13, %r1, 4;
	add.s64 	%rd14, %rd12, %rd13;
	ld.global.u32 	%r8, [%rd14];
	mul.wide.s32 	%rd15, %r3, 4;
	add.s64 	%rd16, %rd12, %rd15;
	ld.global.u32 	%r9, [%rd16];
	st.global.u32 	[%rd14], %r9;
	st.global.u32 	[%rd16], %r8;
$L__BB1_2:
	ret;

}
	// .globl	_Z17calculate_fitnessPiPfS0_ii
.visible .entry _Z17calculate_fitnessPiPfS0_ii(
	.param .u64 .ptr .align 1 _Z17calculate_fitnessPiPfS0_ii_param_0,
	.param .u64 .ptr .align 1 _Z17calculate_fitnessPiPfS0_ii_param_1,
	.param .u64 .ptr .align 1 _Z17calculate_fitnessPiPfS0_ii_param_2,
	.param .u32 _Z17calculate_fitnessPiPfS0_ii_param_3,
	.param .u32 _Z17calculate_fitnessPiPfS0_ii_param_4
)
{
	.reg .pred 	%p<2>;
	.reg .b32 	%r<10>;
	.reg .b32 	%f<3>;
	.reg .b64 	%rd<21>;
	// demoted variable
	.shared .align 8 .u64 _ZZ17calculate_fitnessPiPfS0_iiE10individual;
	// demoted variable
	.shared .align 8 .u64 _ZZ17calculate_fitnessPiPfS0_iiE9immediate;
	ld.param.u64 	%rd4, [_Z17calculate_fitnessPiPfS0_ii_param_0];
	ld.param.u64 	%rd5, [_Z17calculate_fitnessPiPfS0_ii_param_1];
	ld.param.u64 	%rd6, [_Z17calculate_fitnessPiPfS0_ii_param_2];
	ld.param.u32 	%r2, [_Z17calculate_fitnessPiPfS0_ii_param_3];
	ld.param.u32 	%r3, [_Z17calculate_fitnessPiPfS0_ii_param_4];
	cvta.to.global.u64 	%rd7, %rd5;
	mov.u32 	%r1, %tid.x;
	mov.u32 	%r4, %ctaid.x;
	mul.lo.s32 	%r5, %r2, %r4;
	cvt.s64.s32 	%rd8, %r5;
	add.s64 	%rd9, %rd4, %rd8;
	st.shared.u64 	[_ZZ17calculate_fitnessPiPfS0_iiE10individual], %rd9;
	add.s64 	%rd10, %rd6, %rd8;
	st.shared.u64 	[_ZZ17calculate_fitnessPiPfS0_iiE9immediate], %rd10;
	bar.sync 	0;
	ld.shared.u64 	%rd1, [_ZZ17calculate_fitnessPiPfS0_iiE10individual];
	mul.wide.u32 	%rd11, %r1, 4;
	add.s64 	%rd2, %rd1, %rd11;
	ld.u32 	%r6, [%rd2];
	mul.lo.s32 	%r7, %r6, %r3;
	cvt.s64.s32 	%rd12, %r7;
	add.s64 	%rd3, %rd7, %rd12;
	setp.ne.s32 	%p1, %r1, 51;
	@%p1 bra 	$L__BB2_2;
	ld.u32 	%r9, [%rd1];
	mul.wide.s32 	%rd18, %r9, 4;
	add.s64 	%rd19, %rd3, %rd18;
	ld.global.f32 	%f2, [%rd19];
	ld.shared.u64 	%rd20, [_ZZ17calculate_fitnessPiPfS0_iiE9immediate];
	st.f32 	[%rd20+204], %f2;
	bra.uni 	$L__BB2_3;
$L__BB2_2:
	ld.u32 	%r8, [%rd2+4];
	mul.wide.s32 	%rd13, %r8, 4;
	add.s64 	%rd14, %rd3, %rd13;
	ld.global.f32 	%f1, [%rd14];
	ld.shared.u64 	%rd15, [_ZZ17calculate_fitnessPiPfS0_iiE9immediate];
	add.s64 	%rd17, %rd15, %rd11;
	st.f32 	[%rd17], %f1;
$L__BB2_3:
	ret;

}
	// .globl	_Z14reduce_fitnessPfS_i
.visible .entry _Z14reduce_fitnessPfS_i(
	.param .u64 .ptr .align 1 _Z14reduce_fitnessPfS_i_param_0,
	.param .u64 .ptr .align 1 _Z14reduce_fitnessPfS_i_param_1,
	.param .u32 _Z14reduce_fitnessPfS_i_param_2
)
{
	.reg .pred 	%p<5>;
	.reg .b32 	%r<9>;
	.reg .b32 	%f<5>;
	.reg .b64 	%rd<14>;
	// demoted variable
	.shared .align 8 .u64 _ZZ14reduce_fitnessPfS_iE10individual;
	ld.param.u64 	%rd2, [_Z14reduce_fitnessPfS_i_param_0];
	ld.param.u64 	%rd1, [_Z14reduce_fitnessPfS_i_param_1];
	ld.param.u32 	%r6, [_Z14reduce_fitnessPfS_i_param_2];
	mov.u32 	%r1, %tid.x;
	mov.u32 	%r2, %ctaid.x;
	mul.lo.s32 	%r7, %r6, %r2;
	cvt.s64.s32 	%rd3, %r7;
	add.s64 	%rd4, %rd2, %rd3;
	st.shared.u64 	[_ZZ14reduce_fitnessPfS_iE10individual], %rd4;
	bar.sync 	0;
	mov.u32 	%r8, %ntid.x;
	setp.lt.u32 	%p1, %r8, 2;
	@%p1 bra 	$L__BB3_5;
	mul.wide.u32 	%rd6, %r1, 4;
$L__BB3_2:
	shr.u32 	%r5, %r8, 1;
	setp.ge.u32 	%p2, %r1, %r5;
	@%p2 bra 	$L__BB3_4;
	ld.shared.u64 	%rd5, [_ZZ14reduce_fitnessPfS_iE10individual];
	add.s64 	%rd7, %rd5, %rd6;
	ld.f32 	%f1, [%rd7];
	mul.wide.u32 	%rd8, %r5, 4;
	add.s64 	%rd9, %rd7, %rd8;
	ld.f32 	%f2, [%rd9];
	add.f32 	%f3, %f1, %f2;
	st.f32 	[%rd7], %f3;
$L__BB3_4:
	setp.gt.u32 	%p3, %r8, 3;
	mov.u32 	%r8, %r5;
	@%p3 bra 	$L__BB3_2;
$L__BB3_5:
	bar.sync 	0;
	setp.ne.s32 	%p4, %r1, 0;
	@%p4 bra 	$L__BB3_7;
	ld.shared.u64 	%rd10, [_ZZ14reduce_fitnessPfS_iE10individual];
	ld.f32 	%f4, [%rd10];
	cvta.to.global.u64 	%rd11, %rd1;
	mul.wide.u32 	%rd12, %r2, 4;
	add.s64 	%rd13, %rd11, %rd12;
	st.global.f32 	[%rd13], %f4;
$L__BB3_7:
	ret;

}
	// .globl	_Z16select_offspringPiS_PfS0_i
.visible .entry _Z16select_offspringPiS_PfS0_i(
	.param .u64 .ptr .align 1 _Z16select_offspringPiS_PfS0_i_param_0,
	.param .u64 .ptr .align 1 _Z16select_offspringPiS_PfS0_i_param_1,
	.param .u64 .ptr .align 1 _Z16select_offspringPiS_PfS0_i_param_2,
	.param .u64 .ptr .align 1 _Z16select_offspringPiS_PfS0_i_param_3,
	.param .u32 _Z16select_offspringPiS_PfS0_i_param_4
)
{
	.reg .pred 	%p<2>;
	.reg .b32 	%r<6>;
	.reg .b32 	%f<3>;
	.reg .b64 	%rd<18>;
	// demoted variable
	.shared .align 8 .u64 _ZZ16select_offspringPiS_PfS0_iE6parent;
	// demoted variable
	.shared .align 8 .u64 _ZZ16select_offspringPiS_PfS0_iE9offspring;
	ld.param.u64 	%rd1, [_Z16select_offspringPiS_PfS0_i_param_0];
	ld.param.u64 	%rd2, [_Z16select_offspringPiS_PfS0_i_param_1];
	ld.param.u64 	%rd3, [_Z16select_offspringPiS_PfS0_i_param_2];
	ld.param.u64 	%rd4, [_Z16select_offspringPiS_PfS0_i_param_3];
	ld.param.u32 	%r1, [_Z16select_offspringPiS_PfS0_i_param_4];
	cvta.to.global.u64 	%rd5, %rd4;
	cvta.to.global.u64 	%rd6, %rd3;
	mov.u32 	%r2, %ctaid.x;
	mul.lo.s32 	%r3, %r1, %r2;
	cvt.s64.s32 	%rd7, %r3;
	add.s64 	%rd8, %rd1, %rd7;
	st.shared.u64 	[_ZZ16select_offspringPiS_PfS0_iE6parent], %rd8;
	add.s64 	%rd9, %rd2, %rd7;
	st.shared.u64 	[_ZZ16select_offspringPiS_PfS0_iE9offspring], %rd9;
	bar.sync 	0;
	mul.wide.u32 	%rd10, %r2, 4;
	add.s64 	%rd11, %rd6, %rd10;
	ld.global.f32 	%f1, [%rd11];
	add.s64 	%rd12, %rd5, %rd10;
	ld.global.f32 	%f2, [%rd12];
	setp.geu.f32 	%p1, %f1, %f2;
	@%p1 bra 	$L__BB4_2;
	mov.u32 	%r4, %tid.x;
	ld.shared.u64 	%rd13, [_ZZ16select_offspringPiS_PfS0_iE9offspring];
	mul.wide.u32 	%rd14, %r4, 4;
	add.s64 	%rd15, %rd13, %rd14;
	ld.u32 	%r5, [%rd15];
	ld.shared.u64 	%rd16, [_ZZ16select_offspringPiS_PfS0_iE6parent];
	add.s64 	%rd17, %rd16, %rd14;
	st.u32 	[%rd17], %r5;
$L__BB4_2:
	ret;

}
	// .globl	_ZN3cub18CUB_300001_SM_10006detail11EmptyKernelIvEEvv
.visible .entry _ZN3cub18CUB_300001_SM_10006detail11EmptyKernelIvEEvv()
{


	ret;

}


// ===== COMPILED SASS (sm_100) =====

	.target	sm_100

	.elftype	@"ET_EXEC"


//--------------------- .note.nv.tkinfo           --------------------------
	.section	.note.nv.tkinfo,"",@"SHT_NOTE"
	.sectionflags	@"SHF_NOTE_NV_TKINFO"
	.tkinfo
        /*0018*/ 	.word	0x00000002
        /*0030*/ 	.string	""
        /*0030*/ 	.string	"ptxas"
        /*0030*/ 	.string	"Cuda compilation tools, release 13.0, V13.0.88"
        /*0030*/ 	.string	"Build cuda_13.0.r13.0/compiler.36424714_0"
        /*0030*/ 	.string	"-arch sm_100 -m 64 "



//--------------------- .note.nv.cuinfo           --------------------------
	.section	.note.nv.cuinfo,"",@"SHT_NOTE"
	.sectionflags	@"SHF_NOTE_NV_CUINFO"
        /*0018*/ 	.short	0x0002
        /*001a*/ 	.short	0x0064
        /*001c*/ 	.short	0x0082
	.zero		2


//--------------------- .nv.info                  --------------------------
	.section	.nv.info,"",@"SHT_CUDA_INFO"
	.align	4


	//----- nvinfo : EIATTR_REGCOUNT
	.align		4
        /*0000*/ 	.byte	0x04, 0x2f
        /*0002*/ 	.short	(.L_53 - .L_52)
	.align		4
.L_52:
        /*0004*/ 	.word	index@(_Z9crossoverPiS_Pji)
        /*0008*/ 	.word	0x00000010


	//----- nvinfo : EIATTR_FRAME_SIZE
	.align		4
.L_53:
        /*000c*/ 	.byte	0x04, 0x11
        /*000e*/ 	.short	(.L_55 - .L_54)
	.align		4
.L_54:
        /*0010*/ 	.word	index@(_Z9crossoverPiS_Pji)
        /*0014*/ 	.word	0x00000000


	//----- nvinfo : EIATTR_REGCOUNT
	.align		4
.L_55:
        /*0018*/ 	.byte	0x04, 0x2f
        /*001a*/ 	.short	(.L_57 - .L_56)
	.align		4
.L_56:
        /*001c*/ 	.word	index@(_Z8mutationPiPjPfi)
        /*0020*/ 	.word	0x00000010


	//----- nvinfo : EIATTR_FRAME_SIZE
	.align		4
.L_57:
        /*0024*/ 	.byte	0x04, 0x11
        /*0026*/ 	.short	(.L_59 - .L_58)
	.align		4
.L_58:
        /*0028*/ 	.word	index@(_Z8mutationPiPjPfi)
        /*002c*/ 	.word	0x00000000


	//----- nvinfo : EIATTR_REGCOUNT
	.align		4
.L_59:
        /*0030*/ 	.byte	0x04, 0x2f
        /*0032*/ 	.short	(.L_61 - .L_60)
	.align		4
.L_60:
        /*0034*/ 	.word	index@(_Z17calculate_fitnessPiPfS0_ii)
        /*0038*/ 	.word	0x00000010


	//----- nvinfo : EIATTR_FRAME_SIZE
	.align		4
.L_61:
        /*003c*/ 	.byte	0x04, 0x11
        /*003e*/ 	.short	(.L_63 - .L_62)
	.align		4
.L_62:
        /*0040*/ 	.word	index@(_Z17calculate_fitnessPiPfS0_ii)
        /*0044*/ 	.word	0x00000000


	//----- nvinfo : EIATTR_REGCOUNT
	.align		4
.L_63:
        /*0048*/ 	.byte	0x04, 0x2f
        /*004a*/ 	.short	(.L_65 - .L_64)
	.align		4
.L_64:
        /*004c*/ 	.word	index@(_Z14reduce_fitnessPfS_i)
        /*0050*/ 	.word	0x0000000e


	//----- nvinfo : EIATTR_FRAME_SIZE
	.align		4
.L_65:
        /*0054*/ 	.byte	0x04, 0x11
        /*0056*/ 	.short	(.L_67 - .L_66)
	.align		4
.L_66:
        /*0058*/ 	.word	index@(_Z14reduce_fitnessPfS_i)
        /*005c*/ 	.word	0x00000000


	//----- nvinfo : EIATTR_REGCOUNT
	.align		4
.L_67:
        /*0060*/ 	.byte	0x04, 0x2f
        /*0062*/ 	.short	(.L_69 - .L_68)
	.align		4
.L_68:
        /*0064*/ 	.word	index@(_Z16select_offspringPiS_PfS0_i)
        /*0068*/ 	.word	0x0000000e


	//----- nvinfo : EIATTR_FRAME_SIZE
	.align		4
.L_69:
        /*006c*/ 	.byte	0x04, 0x11
        /*006e*/ 	.short	(.L_71 - .L_70)
	.align		4
.L_70:
        /*0070*/ 	.word	index@(_Z16select_offspringPiS_PfS0_i)
        /*0074*/ 	.word	0x00000000


	//----- nvinfo : EIATTR_REGCOUNT
	.align		4
.L_71:
        /*0078*/ 	.byte	0x04, 0x2f
        /*007a*/ 	.short	(.L_73 - .L_72)
	.align		4
.L_72:
        /*007c*/ 	.word	index@(_ZN3cub18CUB_300001_SM_10006detail11EmptyKernelIvEEvv)
        /*0080*/ 	.word	0x00000004


	//----- nvinfo : EIATTR_FRAME_SIZE
	.align		4
.L_73:
        /*0084*/ 	.byte	0x04, 0x11
        /*0086*/ 	.short	(.L_75 - .L_74)
	.align		4
.L_74:
        /*0088*/ 	.word	index@(_ZN3cub18CUB_300001_SM_10006detail11EmptyKernelIvEEvv)
        /*008c*/ 	.word	0x00000000


	//----- nvinfo : EIATTR_MIN_STACK_SIZE
	.align		4
.L_75:
        /*0090*/ 	.byte	0x04, 0x12
        /*0092*/ 	.short	(.L_77 - .L_76)
	.align		4
.L_76:
        /*0094*/ 	.word	index@(_ZN3cub18CUB_300001_SM_10006detail11EmptyKernelIvEEvv)
        /*0098*/ 	.word	0x00000000


	//----- nvinfo : EIATTR_MIN_STACK_SIZE
	.align		4
.L_77:
        /*009c*/ 	.byte	0x04, 0x12
        /*009e*/ 	.short	(.L_79 - .L_78)
	.align		4
.L_78:
        /*00a0*/ 	.word	index@(_Z16select_offspringPiS_PfS0_i)
        /*00a4*/ 	.word	0x00000000


	//----- nvinfo : EIATTR_MIN_STACK_SIZE
	.align		4
.L_79:
        /*00a8*/ 	.byte	0x04, 0x12
        /*00aa*/ 	.short	(.L_81 - .L_80)
	.align		4
.L_80:
        /*00ac*/ 	.word	index@(_Z14reduce_fitnessPfS_i)
        /*00b0*/ 	.word	0x00000000


	//----- nvinfo : EIATTR_MIN_STACK_SIZE
	.align		4
.L_81:
        /*00b4*/ 	.byte	0x04, 0x12
        /*00b6*/ 	.short	(.L_83 - .L_82)
	.align		4
.L_82:
        /*00b8*/ 	.word	index@(_Z17calculate_fitnessPiPfS0_ii)
        /*00bc*/ 	.word	0x00000000


	//----- nvinfo : EIATTR_MIN_STACK_SIZE
	.align		4
.L_83:
        /*00c0*/ 	.byte	0x04, 0x12
        /*00c2*/ 	.short	(.L_85 - .L_84)
	.align		4
.L_84:
        /*00c4*/ 	.word	index@(_Z8mutationPiPjPfi)
        /*00c8*/ 	.word	0x00000000


	//----- nvinfo : EIATTR_MIN_STACK_SIZE
	.align		4
.L_85:
        /*00cc*/ 	.byte	0x04, 0x12
        /*00ce*/ 	.short	(.L_87 - .L_86)
	.align		4
.L_86:
        /*00d0*/ 	.word	index@(_Z9crossoverPiS_Pji)
        /*00d4*/ 	.word	0x00000000
.L_87:


//--------------------- .nv.compat                --------------------------
	.section	.nv.compat,"",@"SHT_CUDA_COMPAT_INFO"
	.align	4
        /*0000*/ 	.byte	0x02, 0x09, 0x00, 0x00, 0x02, 0x02, 0x01, 0x00, 0x02, 0x05, 0x05, 0x00, 0x03, 0x07, 0x01, 0x01
        /*0010*/ 	.byte	0x02, 0x03, 0x00, 0x00, 0x02, 0x06, 0x01, 0x00, 0x04, 0x0b, 0x08, 0x00, 0x01, 0x00, 0x00, 0x00
        /*0020*/ 	.byte	0x00, 0x00, 0x00, 0x00


//--------------------- .nv.info._ZN3cub18CUB_300001_SM_10006detail11EmptyKernelIvEEvv --------------------------
	.section	.nv.info._ZN3cub18CUB_300001_SM_10006detail11EmptyKernelIvEEvv,"",@"SHT_CUDA_INFO"
	.sectionflags	@""
	.align	4


	//----- nvinfo : EIATTR_CUDA_API_VERSION
	.align		4
        /*0000*/ 	.byte	0x04, 0x37
        /*0002*/ 	.short	(.L_89 - .L_88)
.L_88:
        /*0004*/ 	.word	0x00000082


	//----- nvinfo : EIATTR_SPARSE_MMA_MASK
	.align		4
.L_89:
        /*0008*/ 	.byte	0x03, 0x50
        /*000a*/ 	.short	0x0000


	//----- nvinfo : EIATTR_MAXREG_COUNT
	.align		4
        /*000c*/ 	.byte	0x03, 0x1b
        /*000e*/ 	.short	0x00ff


	//----- nvinfo : EIATTR_MERCURY_ISA_VERSION
	.align		4
        /*0010*/ 	.byte	0x03, 0x5f
        /*0012*/ 	.short	0x0101


	//----- nvinfo : EIATTR_VRC_CTA_INIT_COUNT
	.align		4
        /*0014*/ 	.byte	0x02, 0x4a
	.zero		1
	.zero		1


	//----- nvinfo : EIATTR_EXIT_INSTR_OFFSETS
	.align		4
        /*0018*/ 	.byte	0x04, 0x1c
        /*001a*/ 	.short	(.L_91 - .L_90)


	//   ....[0]....
.L_90:
        /*001c*/ 	.word	0x00000010


	//----- nvinfo : EIATTR_SW_WAR
	.align		4
.L_91:
        /*0020*/ 	.byte	0x04, 0x36
        /*0022*/ 	.short	(.L_93 - .L_92)
.L_92:
        /*0024*/ 	.word	0x00000008
.L_93:


//--------------------- .nv.info._Z16select_offspringPiS_PfS0_i --------------------------
	.section	.nv.info._Z16select_offspringPiS_PfS0_i,"",@"SHT_CUDA_INFO"
	.sectionflags	@""
	.align	4


	//----- nvinfo : EIATTR_CUDA_API_VERSION
	.align		4
        /*0000*/ 	.byte	0x04, 0x37
        /*0002*/ 	.short	(.L_95 - .L_94)
.L_94:
        /*0004*/ 	.word	0x00000082


	//----- nvinfo : EIATTR_KPARAM_INFO
	.align		4
.L_95:
        /*0008*/ 	.byte	0x04, 0x17
        /*000a*/ 	.short	(.L_97 - .L_96)
.L_96:
        /*000c*/ 	.word	0x00000000
        /*0010*/ 	.short	0x0004
        /*0012*/ 	.short	0x0020
        /*0014*/ 	.byte	0x00, 0xf0, 0x11, 0x00


	//----- nvinfo : EIATTR_KPARAM_INFO
	.align		4
.L_97:
        /*0018*/ 	.byte	0x04, 0x17
        /*001a*/ 	.short	(.L_99 - .L_98)
.L_98:
        /*001c*/ 	.word	0x00000000
        /*0020*/ 	.short	0x0003
        /*0022*/ 	.short	0x0018
        /*0024*/ 	.byte	0x00, 0xf5, 0x21, 0x00


	//----- nvinfo : EIATTR_KPARAM_INFO
	.align		4
.L_99:
        /*0028*/ 	.byte	0x04, 0x17
        /*002a*/ 	.short	(.L_101 - .L_100)
.L_100:
        /*002c*/ 	.word	0x00000000
        /*0030*/ 	.short	0x0002
        /*0032*/ 	.short	0x0010
        /*0034*/ 	.byte	0x00, 0xf5, 0x21, 0x00


	//----- nvinfo : EIATTR_KPARAM_INFO
	.align		4
.L_101:
        /*0038*/ 	.byte	0x04, 0x17
        /*003a*/ 	.short	(.L_103 - .L_102)
.L_102:
        /*003c*/ 	.word	0x00000000
        /*0040*/ 	.short	0x0001
        /*0042*/ 	.short	0x0008
        /*0044*/ 	.byte	0x00, 0xf5, 0x21, 0x00


	//----- nvinfo : EIATTR_KPARAM_INFO
	.align		4
.L_103:
        /*0048*/ 	.byte	0x04, 0x17
        /*004a*/ 	.short	(.L_105 - .L_104)
.L_104:
        /*004c*/ 	.word	0x00000000
        /*0050*/ 	.short	0x0000
        /*0052*/ 	.short	0x0000
        /*0054*/ 	.byte	0x00, 0xf5, 0x21, 0x00


	//----- nvinfo : EIATTR_SPARSE_MMA_MASK
	.align		4
.L_105:
        /*0058*/ 	.byte	0x03, 0x50
        /*005a*/ 	.short	0x0000


	//----- nvinfo : EIATTR_MAXREG_COUNT
	.align		4
        /*005c*/ 	.byte	0x03, 0x1b
        /*005e*/ 	.short	0x00ff


	//----- nvinfo : EIATTR_NUM_BARRIERS
	.align		4
        /*0060*/ 	.byte	0x02, 0x4c
        /*0062*/ 	.byte	0x01
	.zero		1


	//----- nvinfo : EIATTR_MERCURY_ISA_VERSION
	.align		4
        /*0064*/ 	.byte	0x03, 0x5f
        /*0066*/ 	.short	0x0101


	//----- nvinfo : EIATTR_VRC_CTA_INIT_COUNT
	.align		4
        /*0068*/ 	.byte	0x02, 0x4a
	.zero		1
	.zero		1


	//----- nvinfo : EIATTR_EXIT_INSTR_OFFSETS
	.align		4
        /*006c*/ 	.byte	0x04, 0x1c
        /*006e*/ 	.short	(.L_107 - .L_106)


	//   ....[0]....
.L_106:
        /*0070*/ 	.word	0x00000170


	//   ....[1]....
        /*0074*/ 	.word	0x000001e0


	//----- nvinfo : EIATTR_CBANK_PARAM_SIZE
	.align		4
.L_107:
        /*0078*/ 	.byte	0x03, 0x19
        /*007a*/ 	.short	0x0024


	//----- nvinfo : EIATTR_PARAM_CBANK
	.align		4
        /*007c*/ 	.byte	0x04, 0x0a
        /*007e*/ 	.short	(.L_109 - .L_108)
	.align		4
.L_108:
        /*0080*/ 	.word	index@(.nv.constant0._Z16select_offspringPiS_PfS0_i)
        /*0084*/ 	.short	0x0380
        /*0086*/ 	.short	0x0024


	//----- nvinfo : EIATTR_SW_WAR
	.align		4
.L_109:
        /*0088*/ 	.byte	0x04, 0x36
        /*008a*/ 	.short	(.L_111 - .L_110)
.L_110:
        /*008c*/ 	.word	0x00000008
.L_111:


//--------------------- .nv.info._Z14reduce_fitnessPfS_i --------------------------
	.section	.nv.info._Z14reduce_fitnessPfS_i,"",@"SHT_CUDA_INFO"
	.sectionflags	@""
	.align	4


	//----- nvinfo : EIATTR_CUDA_API_VERSION
	.align		4
        /*0000*/ 	.byte	0x04, 0x37
        /*0002*/ 	.short	(.L_113 - .L_112)
.L_112:
        /*0004*/ 	.word	0x00000082


	//----- nvinfo : EIATTR_KPARAM_INFO
	.align		4
.L_113:
        /*0008*/ 	.byte	0x04, 0x17
        /*000a*/ 	.short	(.L_115 - .L_114)
.L_114:
        /*000c*/ 	.word	0x00000000
        /*0010*/ 	.short	0x0002
        /*0012*/ 	.short	0x0010
        /*0014*/ 	.byte	0x00, 0xf0, 0x11, 0x00


	//----- nvinfo : EIATTR_KPARAM_INFO
	.align		4
.L_115:
        /*0018*/ 	.byte	0x04, 0x17
        /*001a*/ 	.short	(.L_117 - .L_116)
.L_116:
        /*001c*/ 	.word	0x00000000
        /*0020*/ 	.short	0x0001
        /*0022*/ 	.short	0x0008
        /*0024*/ 	.byte	0x00, 0xf5, 0x21, 0x00


	//----- nvinfo : EIATTR_KPARAM_INFO
	.align		4
.L_117:
        /*0028*/ 	.byte	0x04, 0x17
        /*002a*/ 	.short	(.L_119 - .L_118)
.L_118:
        /*002c*/ 	.word	0x00000000
        /*0030*/ 	.short	0x0000
        /*0032*/ 	.short	0x0000
        /*0034*/ 	.byte	0x00, 0xf5, 0x21, 0x00


	//----- nvinfo : EIATTR_SPARSE_MMA_MASK
	.align		4
.L_119:
        /*0038*/ 	.byte	0x03, 0x50
        /*003a*/ 	.short	0x0000


	//----- nvinfo : EIATTR_MAXREG_COUNT
	.align		4
        /*003c*/ 	.byte	0x03, 0x1b
        /*003e*/ 	.short	0x00ff


	//----- nvinfo : EIATTR_NUM_BARRIERS
	.align		4
        /*0040*/ 	.byte	0x02, 0x4c
        /*0042*/ 	.byte	0x01
	.zero		1


	//----- nvinfo : EIATTR_MERCURY_ISA_VERSION
	.align		4
        /*0044*/ 	.byte	0x03, 0x5f
        /*0046*/ 	.short	0x0101


	//----- nvinfo : EIATTR_VRC_CTA_INIT_COUNT
	.align		4
        /*0048*/ 	.byte	0x02, 0x4a
	.zero		1
	.zero		1


	//----- nvinfo : EIATTR_EXIT_INSTR_OFFSETS
	.align		4
        /*004c*/ 	.byte	0x04, 0x1c
        /*004e*/ 	.short	(.L_121 - .L_120)


	//   ....[0]....
.L_120:
        /*0050*/ 	.word	0x00000260


	//   ....[1]....
        /*0054*/ 	.word	0x000002f0


	//----- nvinfo : EIATTR_CRS_STACK_SIZE
	.align		4
.L_121:
        /*0058*/ 	.byte	0x04, 0x1e
        /*005a*/ 	.short	(.L_123 - .L_122)
.L_122:
        /*005c*/ 	.word	0x00000000


	//----- nvinfo : EIATTR_CBANK_PARAM_SIZE
	.align		4
.L_123:
        /*0060*/ 	.byte	0x03, 0x19
        /*0062*/ 	.short	0x0014


	//----- nvinfo : EIATTR_PARAM_CBANK
	.align		4
        /*0064*/ 	.byte	0x04, 0x0a
        /*0066*/ 	.short	(.L_125 - .L_124)
	.align		4
.L_124:
        /*0068*/ 	.word	index@(.nv.constant0._Z14reduce_fitnessPfS_i)
        /*006c*/ 	.short	0x0380
        /*006e*/ 	.short	0x0014


	//----- nvinfo : EIATTR_SW_WAR
	.align		4
.L_125:
        /*0070*/ 	.byte	0x04, 0x36
        /*0072*/ 	.short	(.L_127 - .L_126)
.L_126:
        /*0074*/ 	.word	0x00000008
.L_127:


//--------------------- .nv.info._Z17calculate_fitnessPiPfS0_ii --------------------------
	.section	.nv.info._Z17calculate_fitnessPiPfS0_ii,"",@"SHT_CUDA_INFO"
	.sectionflags	@""
	.align	4


	//----- nvinfo : EIATTR_CUDA_API_VERSION
	.align		4
        /*0000*/ 	.byte	0x04, 0x37
        /*0002*/ 	.short	(.L_129 - .L_128)
.L_128:
        /*0004*/ 	.word	0x00000082


	//----- nvinfo : EIATTR_KPARAM_INFO
	.align		4
.L_129:
        /*0008*/ 	.byte	0x04, 0x17
        /*000a*/ 	.short	(.L_131 - .L_130)
.L_130:
        /*000c*/ 	.word	0x00000000
        /*0010*/ 	.short	0x0004
        /*0012*/ 	.short	0x001c
        /*0014*/ 	.byte	0x00, 0xf0, 0x11, 0x00


	//----- nvinfo : EIATTR_KPARAM_INFO
	.align		4
.L_131:
        /*0018*/ 	.byte	0x04, 0x17
        /*001a*/ 	.short	(.L_133 - .L_132)
.L_132:
        /*001c*/ 	.word	0x00000000
        /*0020*/ 	.short	0x0003
        /*0022*/ 	.short	0x0018
        /*0024*/ 	.byte	0x00, 0xf0, 0x11, 0x00


	//----- nvinfo : EIATTR_KPARAM_INFO
	.align		4
.L_133:
        /*0028*/ 	.byte	0x04, 0x17
        /*002a*/ 	.short	(.L_135 - .L_134)
.L_134:
        /*002c*/ 	.word	0x00000000
        /*0030*/ 	.short	0x0002
        /*0032*/ 	.short	0x0010
        /*0034*/ 	.byte	0x00, 0xf5, 0x21, 0x00


	//----- nvinfo : EIATTR_KPARAM_INFO
	.align		4
.L_135:
        /*0038*/ 	.byte	0x04, 0x17
        /*003a*/ 	.short	(.L_137 - .L_136)
.L_136:
        /*003c*/ 	.word	0x00000000
        /*0040*/ 	.short	0x0001
        /*0042*/ 	.short	0x0008
        /*0044*/ 	.byte	0x00, 0xf5, 0x21, 0x00


	//----- nvinfo : EIATTR_KPARAM_INFO
	.align		4
.L_137:
        /*0048*/ 	.byte	0x04, 0x17
        /*004a*/ 	.short	(.L_139 - .L_138)
.L_138:
        /*004c*/ 	.word	0x00000000
        /*0050*/ 	.short	0x0000
        /*0052*/ 	.short	0x0000
        /*0054*/ 	.byte	0x00, 0xf5, 0x21, 0x00


	//----- nvinfo : EIATTR_SPARSE_MMA_MASK
	.align		4
.L_139:
        /*0058*/ 	.byte	0x03, 0x50
        /*005a*/ 	.short	0x0000


	//----- nvinfo : EIATTR_MAXREG_COUNT
	.align		4
        /*005c*/ 	.byte	0x03, 0x1b
        /*005e*/ 	.short	0x00ff


	//----- nvinfo : EIATTR_NUM_BARRIERS
	.align		4
        /*0060*/ 	.byte	0x02, 0x4c
        /*0062*/ 	.byte	0x01
	.zero		1


	//----- nvinfo : EIATTR_MERCURY_ISA_VERSION
	.align		4
        /*0064*/ 	.byte	0x03, 0x5f
        /*0066*/ 	.short	0x0101


	//----- nvinfo : EIATTR_VRC_CTA_INIT_COUNT
	.align		4
        /*0068*/ 	.byte	0x02, 0x4a
	.zero		1
	.zero		1


	//----- nvinfo : EIATTR_EXIT_INSTR_OFFSETS
	.align		4
        /*006c*/ 	.byte	0x04, 0x1c
        /*006e*/ 	.short	(.L_141 - .L_140)


	//   ....[0]....
.L_140:
        /*0070*/ 	.word	0x00000230


	//   ....[1]....
        /*0074*/ 	.word	0x000002a0


	//----- nvinfo : EIATTR_CBANK_PARAM_SIZE
	.align		4
.L_141:
        /*0078*/ 	.byte	0x03, 0x19
        /*007a*/ 	.short	0x0020


	//----- nvinfo : EIATTR_PARAM_CBANK
	.align		4
        /*007c*/ 	.byte	0x04, 0x0a
        /*007e*/ 	.short	(.L_143 - .L_142)
	.align		4
.L_142:
        /*0080*/ 	.word	index@(.nv.constant0._Z17calculate_fitnessPiPfS0_ii)
        /*0084*/ 	.short	0x0380
        /*0086*/ 	.short	0x0020


	//----- nvinfo : EIATTR_SW_WAR
	.align		4
.L_143:
        /*0088*/ 	.byte	0x04, 0x36
        /*008a*/ 	.short	(.L_145 - .L_144)
.L_144:
        /*008c*/ 	.word	0x00000008
.L_145:


//--------------------- .nv.info._Z8mutationPiPjPfi --------------------------
	.section	.nv.info._Z8mutationPiPjPfi,"",@"SHT_CUDA_INFO"
	.sectionflags	@""
	.align	4


	//----- nvinfo : EIATTR_CUDA_API_VERSION
	.align		4
        /*0000*/ 	.byte	0x04, 0x37
        /*0002*/ 	.short	(.L_147 - .L_146)
.L_146:
        /*0004*/ 	.word	0x00000082


	//----- nvinfo : EIATTR_KPARAM_INFO
	.align		4
.L_147:
        /*0008*/ 	.byte	0x04, 0x17
        /*000a*/ 	.short	(.L_149 - .L_148)
.L_148:
        /*000c*/ 	.word	0x00000000
        /*0010*/ 	.short	0x0003
        /*0012*/ 	.short	0x0018
        /*0014*/ 	.byte	0x00, 0xf0, 0x11, 0x00


	//----- nvinfo : EIATTR_KPARAM_INFO
	.align		4
.L_149:
        /*0018*/ 	.byte	0x04, 0x17
        /*001a*/ 	.short	(.L_151 - .L_150)
.L_150:
        /*001c*/ 	.word	0x00000000
        /*0020*/ 	.short	0x0002
        /*0022*/ 	.short	0x0010
        /*0024*/ 	.byte	0x00, 0xf5, 0x21, 0x00


	//----- nvinfo : EIATTR_KPARAM_INFO
	.align		4
.L_151:
        /*0028*/ 	.byte	0x04, 0x17
        /*002a*/ 	.short	(.L_153 - .L_152)
.L_152:
        /*002c*/ 	.word	0x00000000
        /*0030*/ 	.short	0x0001
        /*0032*/ 	.short	0x0008
        /*0034*/ 	.byte	0x00, 0xf5, 0x21, 0x00


	//----- nvinfo : EIATTR_KPARAM_INFO
	.align		4
.L_153:
        /*0038*/ 	.byte	0x04, 0x17
        /*003a*/ 	.short	(.L_155 - .L_154)
.L_154:
        /*003c*/ 	.word	0x00000000
        /*0040*/ 	.short	0x0000
        /*0042*/ 	.short	0x0000
        /*0044*/ 	.byte	0x00, 0xf5, 0x21, 0x00


	//----- nvinfo : EIATTR_SPARSE_MMA_MASK
	.align		4
.L_155:
        /*0048*/ 	.byte	0x03, 0x50
        /*004a*/ 	.short	0x0000


	//----- nvinfo : EIATTR_MAXREG_COUNT
	.align		4
        /*004c*/ 	.byte	0x03, 0x1b
        /*004e*/ 	.short	0x00ff


	//----- nvinfo : EIATTR_MERCURY_ISA_VERSION
	.align		4
        /*0050*/ 	.byte	0x03, 0x5f
        /*0052*/ 	.short	0x0101


	//----- nvinfo : EIATTR_VRC_CTA_INIT_COUNT
	.align		4
        /*0054*/ 	.byte	0x02, 0x4a
	.zero		1
	.zero		1


	//----- nvinfo : EIATTR_EXIT_INSTR_OFFSETS
	.align		4
        /*0058*/ 	.byte	0x04, 0x1c
        /*005a*/ 	.short	(.L_157 - .L_156)


	//   ....[0]....
.L_156:
        /*005c*/ 	.word	0x00000150


	//   ....[1]....
        /*0060*/ 	.word	0x00000210


	//----- nvinfo : EIATTR_CBANK_PARAM_SIZE
	.align		4
.L_157:
        /*0064*/ 	.byte	0x03, 0x19
        /*0066*/ 	.short	0x001c


	//----- nvinfo : EIATTR_PARAM_CBANK
	.align		4
        /*0068*/ 	.byte	0x04, 0x0a
        /*006a*/ 	.short	(.L_159 - .L_158)
	.align		4
.L_158:
        /*006c*/ 	.word	index@(.nv.constant0._Z8mutationPiPjPfi)
        /*0070*/ 	.short	0x0380
        /*0072*/ 	.short	0x001c


	//----- nvinfo : EIATTR_SW_WAR
	.align		4
.L_159:
        /*0074*/ 	.byte	0x04, 0x36
        /*0076*/ 	.short	(.L_161 - .L_160)
.L_160:
        /*0078*/ 	.word	0x00000008
.L_161:


//--------------------- .nv.info._Z9crossoverPiS_Pji --------------------------
	.section	.nv.info._Z9crossoverPiS_Pji,"",@"SHT_CUDA_INFO"
	.sectionflags	@""
	.align	4


	//----- nvinfo : EIATTR_CUDA_API_VERSION
	.align		4
        /*0000*/ 	.byte	0x04, 0x37
        /*0002*/ 	.short	(.L_163 - .L_162)
.L_162:
        /*0004*/ 	.word	0x00000082


	//----- nvinfo : EIATTR_KPARAM_INFO
	.align		4
.L_163:
        /*0008*/ 	.byte	0x04, 0x17
        /*000a*/ 	.short	(.L_165 - .L_164)
.L_164:
        /*000c*/ 	.word	0x00000000
        /*0010*/ 	.short	0x0003
        /*0012*/ 	.short	0x0018
        /*0014*/ 	.byte	0x00, 0xf0, 0x11, 0x00


	//----- nvinfo : EIATTR_KPARAM_INFO
	.align		4
.L_165:
        /*0018*/ 	.byte	0x04, 0x17
        /*001a*/ 	.short	(.L_167 - .L_166)
.L_166:
        /*001c*/ 	.word	0x00000000
        /*0020*/ 	.short	0x0002
        /*0022*/ 	.short	0x0010
        /*0024*/ 	.byte	0x00, 0xf5, 0x21, 0x00


	//----- nvinfo : EIATTR_KPARAM_INFO
	.align		4
.L_167:
        /*0028*/ 	.byte	0x04, 0x17
        /*002a*/ 	.short	(.L_169 - .L_168)
.L_168:
        /*002c*/ 	.word	0x00000000
        /*0030*/ 	.short	0x0001
        /*0032*/ 	.short	0x0008
        /*0034*/ 	.byte	0x00, 0xf5, 0x21, 0x00


	//----- nvinfo : EIATTR_KPARAM_INFO
	.align		4
.L_169:
        /*0038*/ 	.byte	0x04, 0x17
        /*003a*/ 	.short	(.L_171 - .L_170)
.L_170:
        /*003c*/ 	.word	0x00000000
        /*0040*/ 	.short	0x0000
        /*0042*/ 	.short	0x0000
        /*0044*/ 	.byte	0x00, 0xf5, 0x21, 0x00


	//----- nvinfo : EIATTR_SPARSE_MMA_MASK
	.align		4
.L_171:
        /*0048*/ 	.byte	0x03, 0x50
        /*004a*/ 	.short	0x0000


	//----- nvinfo : EIATTR_MAXREG_COUNT
	.align		4
        /*004c*/ 	.byte	0x03, 0x1b
        /*004e*/ 	.short	0x00ff


	//----- nvinfo : EIATTR_NUM_BARRIERS
	.align		4
        /*0050*/ 	.byte	0x02, 0x4c
        /*0052*/ 	.byte	0x01
	.zero		1


	//----- nvinfo : EIATTR_MERCURY_ISA_VERSION
	.align		4
        /*0054*/ 	.byte	0x03, 0x5f
        /*0056*/ 	.short	0x0101


	//----- nvinfo : EIATTR_VRC_CTA_INIT_COUNT
	.align		4
        /*0058*/ 	.byte	0x02, 0x4a
	.zero		1
	.zero		1


	//----- nvinfo : EIATTR_EXIT_INSTR_OFFSETS
	.align		4
        /*005c*/ 	.byte	0x04, 0x1c
        /*005e*/ 	.short	(.L_173 - .L_172)


	//   ....[0]....
.L_172:
        /*0060*/ 	.word	0x000002f0


	//   ....[1]....
        /*0064*/ 	.word	0x00000420


	//   ....[2]....
        /*0068*/ 	.word	0x000004d0


	//   ....[3]....
        /*006c*/ 	.word	0x00000610


	//   ....[4]....
        /*0070*/ 	.word	0x000006f0


	//----- nvinfo : EIATTR_INDIRECT_BRANCH_TARGETS
	.align		4
.L_173:
        /*0074*/ 	.byte	0x04, 0x34
        /*0076*/ 	.short	(.L_175 - .L_174)


	//   ....[0]....
.L_174:
        /*0078*/ 	.word	.L_x_11@srel
        /*007c*/ 	.short	0x0
        /*007e*/ 	.short	0x0
        /*0080*/ 	.word	0x3
        /*0084*/ 	.word	.L_x_12@srel
        /*0088*/ 	.word	.L_x_13@srel
        /*008c*/ 	.word	.L_x_14@srel


	//   ....[1]....
        /*0090*/ 	.word	.L_x_15@srel
        /*0094*/ 	.short	0x0
        /*0096*/ 	.short	0x0
        /*0098*/ 	.word	0x3
        /*009c*/ 	.word	.L_x_16@srel
        /*00a0*/ 	.word	.L_x_17@srel
        /*00a4*/ 	.word	.L_x_14@srel


	//----- nvinfo : EIATTR_CBANK_PARAM_SIZE
	.align		4
.L_175:
        /*00a8*/ 	.byte	0x03, 0x19
        /*00aa*/ 	.short	0x001c


	//----- nvinfo : EIATTR_PARAM_CBANK
	.align		4
        /*00ac*/ 	.byte	0x04, 0x0a
        /*00ae*/ 	.short	(.L_177 - .L_176)
	.align		4
.L_176:
        /*00b0*/ 	.word	index@(.nv.constant0._Z9crossoverPiS_Pji)
        /*00b4*/ 	.short	0x0380
        /*00b6*/ 	.short	0x001c


	//----- nvinfo : EIATTR_SW_WAR
	.align		4
.L_177:
        /*00b8*/ 	.byte	0x04, 0x36
        /*00ba*/ 	.short	(.L_179 - .L_178)
.L_178:
        /*00bc*/ 	.word	0x00000008
.L_179:


//--------------------- .nv.callgraph             --------------------------
	.section	.nv.callgraph,"",@"SHT_CUDA_CALLGRAPH"
	.align	4
	.sectionentsize	8
	.align		4
        /*0000*/ 	.word	0x00000000
	.align		4
        /*0004*/ 	.word	0xffffffff
	.align		4
        /*0008*/ 	.word	0x00000000
	.align		4
        /*000c*/ 	.word	0xfffffffe
	.align		4
        /*0010*/ 	.word	0x00000000
	.align		4
        /*0014*/ 	.word	0xfffffffd
	.align		4
        /*0018*/ 	.word	0x00000000
	.align		4
        /*001c*/ 	.word	0xfffffffc


//--------------------- .nv.constant4             --------------------------
	.section	.nv.constant4,"a",@progbits
	.align	8
	.align		8
.nv.constant4:
        /*0000*/ 	.dword	precalc_xorwow_matrix
	.align		8
        /*0008*/ 	.dword	precalc_xorwow_offset_matrix
	.align		8
        /*0010*/ 	.dword	mrg32k3aM1
	.align		8
        /*0018*/ 	.dword	mrg32k3aM2
	.align		8
        /*0020*/ 	.dword	mrg32k3aM1SubSeq
	.align		8
        /*0028*/ 	.dword	mrg32k3aM2SubSeq
	.align		8
        /*0030*/ 	.dword	mrg32k3aM1Seq
	.align		8
        /*0038*/ 	.dword	mrg32k3aM2Seq
	.align		8
        /*0040*/ 	.dword	_ZN34_INTERNAL_913848ed_4_k_cu_224ae9994cuda3std3__45__cpo5beginE
	.align		8
        /*0048*/ 	.dword	_ZN34_INTERNAL_913848ed_4_k_cu_224ae9994cuda3std3__45__cpo3endE
	.align		8
        /*0050*/ 	.dword	_ZN34_INTERNAL_913848ed_4_k_cu_224ae9994cuda3std3__45__cpo6cbeginE
	.align		8
        /*0058*/ 	.dword	_ZN34_INTERNAL_913848ed_4_k_cu_224ae9994cuda3std3__45__cpo4cendE
	.align		8
        /*0060*/ 	.dword	_ZN34_INTERNAL_913848ed_4_k_cu_224ae9994cuda3std3__45__cpo6rbeginE
	.align		8
        /*0068*/ 	.dword	_ZN34_INTERNAL_913848ed_4_k_cu_224ae9994cuda3std3__45__cpo4rendE
	.align		8
        /*0070*/ 	.dword	_ZN34_INTERNAL_913848ed_4_k_cu_224ae9994cuda3std3__45__cpo7crbeginE
	.align		8
        /*0078*/ 	.dword	_ZN34_INTERNAL_913848ed_4_k_cu_224ae9994cuda3std3__45__cpo5crendE
	.align		8
        /*0080*/ 	.dword	_ZN34_INTERNAL_913848ed_4_k_cu_224ae9994cuda3std3__436_GLOBAL__N__913848ed_4_k_cu_224ae9996ignoreE
	.align		8
        /*0088*/ 	.dword	_ZN34_INTERNAL_913848ed_4_k_cu_224ae9994cuda3std3__419piecewise_constructE
	.align		8
        /*0090*/ 	.dword	_ZN34_INTERNAL_913848ed_4_k_cu_224ae9994cuda3std3__48in_placeE
	.align		8
        /*0098*/ 	.dword	_ZN34_INTERNAL_913848ed_4_k_cu_224ae9994cuda3std3__420unreachable_sentinelE
	.align		8
        /*00a0*/ 	.dword	_ZN34_INTERNAL_913848ed_4_k_cu_224ae9994cuda3std3__47nulloptE
	.align		8
        /*00a8*/ 	.dword	_ZN34_INTERNAL_913848ed_4_k_cu_224ae9994cuda3std3__48unexpectE
	.align		8
        /*00b0*/ 	.dword	_ZN34_INTERNAL_913848ed_4_k_cu_224ae9994cuda3std6ranges3__45__cpo4swapE
	.align		8
        /*00b8*/ 	.dword	_ZN34_INTERNAL_913848ed_4_k_cu_224ae9994cuda3std6ranges3__45__cpo9iter_moveE
	.align		8
        /*00c0*/ 	.dword	_ZN34_INTERNAL_913848ed_4_k_cu_224ae9994cuda3std6ranges3__45__cpo5beginE
	.align		8
        /*00c8*/ 	.dword	_ZN34_INTERNAL_913848ed_4_k_cu_224ae9994cuda3std6ranges3__45__cpo3endE
	.align		8
        /*00d0*/ 	.dword	_ZN34_INTERNAL_913848ed_4_k_cu_224ae9994cuda3std6ranges3__45__cpo6cbeginE
	.align		8
        /*00d8*/ 	.dword	_ZN34_INTERNAL_913848ed_4_k_cu_224ae9994cuda3std6ranges3__45__cpo4cendE
	.align		8
        /*00e0*/ 	.dword	_ZN34_INTERNAL_913848ed_4_k_cu_224ae9994cuda3std6ranges3__45__cpo7advanceE
	.align		8
        /*00e8*/ 	.dword	_ZN34_INTERNAL_913848ed_4_k_cu_224ae9994cuda3std6ranges3__45__cpo9iter_swapE
	.align		8
        /*00f0*/ 	.dword	_ZN34_INTERNAL_913848ed_4_k_cu_224ae9994cuda3std6ranges3__45__cpo4nextE
	.align		8
        /*00f8*/ 	.dword	_ZN34_INTERNAL_913848ed_4_k_cu_224ae9994cuda3std6ranges3__45__cpo4prevE
	.align		8
        /*0100*/ 	.dword	_ZN34_INTERNAL_913848ed_4_k_cu_224ae9994cuda3std6ranges3__45__cpo4dataE
	.align		8
        /*0108*/ 	.dword	_ZN34_INTERNAL_913848ed_4_k_cu_224ae9994cuda3std6ranges3__45__cpo5cdataE
	.align		8
        /*0110*/ 	.dword	_ZN34_INTERNAL_913848ed_4_k_cu_224ae9994cuda3std6ranges3__45__cpo4sizeE
	.align		8
        /*0118*/ 	.dword	_ZN34_INTERNAL_913848ed_4_k_cu_224ae9994cuda3std6ranges3__45__cpo5ssizeE
	.align		8
        /*0120*/ 	.dword	_ZN34_INTERNAL_913848ed_4_k_cu_224ae9994cuda3std6ranges3__45__cpo8distanceE
	.align		8
        /*0128*/ 	.dword	_ZN34_INTERNAL_913848ed_4_k_cu_224ae9996thrust24THRUST_300001_SM_1000_NS8cuda_cub3parE
	.align		8
        /*0130*/ 	.dword	_ZN34_INTERNAL_913848ed_4_k_cu_224ae9996thrust24THRUST_300001_SM_1000_NS8cuda_cub10par_nosyncE
	.align		8
        /*0138*/ 	.dword	_ZN34_INTERNAL_913848ed_4_k_cu_224ae9996thrust24THRUST_300001_SM_1000_NS6system6detail10sequential3seqE
	.align		8
        /*0140*/ 	.dword	_ZN34_INTERNAL_913848ed_4_k_cu_224ae9996thrust24THRUST_300001_SM_1000_NS12placeholders2_1E
	.align		8
        /*0148*/ 	.dword	_ZN34_INTERNAL_913848ed_4_k_cu_224ae9996thrust24THRUST_300001_SM_1000_NS12placeholders2_2E
	.align		8
        /*0150*/ 	.dword	_ZN34_INTERNAL_913848ed_4_k_cu_224ae9996thrust24THRUST_300001_SM_1000_NS12placeholders2_3E
	.align		8
        /*0158*/ 	.dword	_ZN34_INTERNAL_913848ed_4_k_cu_224ae9996thrust24THRUST_300001_SM_1000_NS12placeholders2_4E
	.align		8
        /*0160*/ 	.dword	_ZN34_INTERNAL_913848ed_4_k_cu_224ae9996thrust24THRUST_300001_SM_1000_NS12placeholders2_5E
	.align		8
        /*0168*/ 	.dword	_ZN34_INTERNAL_913848ed_4_k_cu_224ae9996thrust24THRUST_300001_SM_1000_NS12placeholders2_6E
	.align		8
        /*0170*/ 	.dword	_ZN34_INTERNAL_913848ed_4_k_cu_224ae9996thrust24THRUST_300001_SM_1000_NS12placeholders2_7E
	.align		8
        /*0178*/ 	.dword	_ZN34_INTERNAL_913848ed_4_k_cu_224ae9996thrust24THRUST_300001_SM_1000_NS12placeholders2_8E
	.align		8
        /*0180*/ 	.dword	_ZN34_INTERNAL_913848ed_4_k_cu_224ae9996thrust24THRUST_300001_SM_1000_NS12placeholders2_9E
	.align		8
        /*0188*/ 	.dword	_ZN34_INTERNAL_913848ed_4_k_cu_224ae9996thrust24THRUST_300001_SM_1000_NS12placeholders3_10E
	.align		8
        /*0190*/ 	.dword	_ZN34_INTERNAL_913848ed_4_k_cu_224ae9996thrust24THRUST_300001_SM_1000_NS3seqE


//--------------------- .nv.constant3             --------------------------
	.section	.nv.constant3,"a",@progbits
	.align	8
.nv.constant3:
	.type		__cr_lgamma_table,@object
	.size		__cr_lgamma_table,(.L_8 - __cr_lgamma_table)
__cr_lgamma_table:
        /*0000*/ 	.byte	0x00, 0x00, 0x00, 0x00, 0x00, 0x00, 0x00, 0x00, 0x00, 0x00, 0x00, 0x00, 0x00, 0x00, 0x00, 0x00
        /*0010*/ 	.byte	0xef, 0x39, 0xfa, 0xfe, 0x42, 0x2e, 0xe6, 0x3f, 0x02, 0x20, 0x2a, 0xfa, 0x0b, 0xab, 0xfc, 0x3f
        /*0020*/ 	.byte	0xf9, 0x2c, 0x92, 0x7c, 0xa7, 0x6c, 0x09, 0x40, 0xc9, 0x79, 0x44, 0x3c, 0x64, 0x26, 0x13, 0x40
        /*0030*/ 	.byte	0xca, 0x01, 0xcf, 0x3a, 0x27, 0x51, 0x1a, 0x40, 0x30, 0xcc, 0x2d, 0xf3, 0xe1, 0x0c, 0x21, 0x40
        /*0040*/ 	.byte	0x0d, 0xb7, 0xfc, 0x82, 0x8e, 0x35, 0x25, 0x40
.L_8:


//--------------------- .nv.constant2._Z9crossoverPiS_Pji --------------------------
	.section	.nv.constant2._Z9crossoverPiS_Pji,"a",@progbits
	.sectionflags	@""
	.align	4
.nv.constant2._Z9crossoverPiS_Pji:
        /*0000*/ 	.byte	0x30, 0x04, 0x00, 0x00, 0x80, 0x03, 0x00, 0x00, 0xf0, 0x06, 0x00, 0x00, 0x20, 0x06, 0x00, 0x00
        /*0010*/ 	.byte	0x40, 0x05, 0x00, 0x00, 0xf0, 0x06, 0x00, 0x00


//--------------------- .text._ZN3cub18CUB_300001_SM_10006detail11EmptyKernelIvEEvv --------------------------
	.section	.text._ZN3cub18CUB_300001_SM_10006detail11EmptyKernelIvEEvv,"ax",@progbits
	.align	128
        .global         _ZN3cub18CUB_300001_SM_10006detail11EmptyKernelIvEEvv
        .type           _ZN3cub18CUB_300001_SM_10006detail11EmptyKernelIvEEvv,@function
        .size           _ZN3cub18CUB_300001_SM_10006detail11EmptyKernelIvEEvv,(.L_x_19 - _ZN3cub18CUB_300001_SM_10006detail11EmptyKernelIvEEvv)
        .other          _ZN3cub18CUB_300001_SM_10006detail11EmptyKernelIvEEvv,@"STO_CUDA_ENTRY STV_DEFAULT"
_ZN3cub18CUB_300001_SM_10006detail11EmptyKernelIvEEvv:
.text._ZN3cub18CUB_300001_SM_10006detail11EmptyKernelIvEEvv:
[----:B------:R-:W-:Y:S01]  /*0000*/  LDC R1, c[0x0][0x37c] ;  /* 0x0000df00ff017b82 */ /* 0x000fe20000000800 */
[----:B------:R-:W-:Y:S05]  /*0010*/  EXIT ;  /* 0x000000000000794d */ /* 0x000fea0003800000 */
.L_x_0:
[----:B------:R-:W-:-:S00]  /*0020*/  BRA `(.L_x_0) ;  /* 0xfffffffc00fc7947 */ /* 0x000fc0000383ffff */
[----:B------:R-:W-:-:S00]  /*0030*/  NOP ;  /* 0x0000000000007918 */ /* 0x000fc00000000000 */
        /* <DEDUP_REMOVED lines=12> */
.L_x_19:


//--------------------- .text._Z16select_offspringPiS_PfS0_i --------------------------
	.section	.text._Z16select_offspringPiS_PfS0_i,"ax",@progbits
	.align	128
        .global         _Z16select_offspringPiS_PfS0_i
        .type           _Z16select_offspringPiS_PfS0_i,@function
        .size           _Z16select_offspringPiS_PfS0_i,(.L_x_20 - _Z16select_offspringPiS_PfS0_i)
        .other          _Z16select_offspringPiS_PfS0_i,@"STO_CUDA_ENTRY STV_DEFAULT"
_Z16select_offspringPiS_PfS0_i:
.text._Z16select_offspringPiS_PfS0_i:
[----:B------:R-:W-:Y:S01]  /*0000*/  LDC R1, c[0x0][0x37c] ;  /* 0x0000df00ff017b82 */ /* 0x000fe20000000800 */
[----:B------:R-:W0:Y:S07]  /*0010*/  S2R R7, SR_CTAID.X ;  /* 0x0000000000077919 */ /* 0x000e2e0000002500 */
[----:B------:R-:W1:Y:S01]  /*0020*/  S2UR UR5, SR_CgaCtaId ;  /* 0x00000000000579c3 */ /* 0x000e620000008800 */
[----:B------:R-:W0:Y:S01]  /*0030*/  LDCU UR4, c[0x0][0x3a0] ;  /* 0x00007400ff0477ac */ /* 0x000e220008000800 */
[----:B------:R-:W2:Y:S06]  /*0040*/  LDCU.128 UR8, c[0x0][0x380] ;  /* 0x00007000ff0877ac */ /* 0x000eac0008000c00 */
[----:B------:R-:W3:Y:S01]  /*0050*/  LDC.64 R2, c[0x0][0x390] ;  /* 0x0000e400ff027b82 */ /* 0x000ee20000000a00 */
[----:B------:R-:W4:Y:S07]  /*0060*/  LDCU.64 UR6, c[0x0][0x358] ;  /* 0x00006b00ff0677ac */ /* 0x000f2e0008000a00 */
[----:B------:R-:W5:Y:S01]  /*0070*/  LDC.64 R4, c[0x0][0x398] ;  /* 0x0000e600ff047b82 */ /* 0x000f620000000a00 */
[C---:B0-----:R-:W-:Y:S01]  /*0080*/  IMAD R0, R7.reuse, UR4, RZ ;  /* 0x0000000407007c24 */ /* 0x041fe2000f8e02ff */
[----:B------:R-:W-:Y:S01]  /*0090*/  UMOV UR4, 0x400 ;  /* 0x0000040000047882 */ /* 0x000fe20000000000 */
[----:B---3--:R-:W-:Y:S01]  /*00a0*/  IMAD.WIDE.U32 R2, R7, 0x4, R2 ;  /* 0x0000000407027825 */ /* 0x008fe200078e0002 */
[----:B-1----:R-:W-:-:S02]  /*00b0*/  ULEA UR4, UR5, UR4, 0x18 ;  /* 0x0000000405047291 */ /* 0x002fc4000f8ec0ff */
[C---:B--2---:R-:W-:Y:S02]  /*00c0*/  IADD3 R8, P0, PT, R0.reuse, UR8, RZ ;  /* 0x0000000800087c10 */ /* 0x044fe4000ff1e0ff */
[----:B------:R-:W-:Y:S02]  /*00d0*/  SHF.R.S32.HI R6, RZ, 0x1f, R0 ;  /* 0x0000001fff067819 */ /* 0x000fe40000011400 */
[----:B------:R-:W-:Y:S01]  /*00e0*/  IADD3 R10, P1, PT, R0, UR10, RZ ;  /* 0x0000000a000a7c10 */ /* 0x000fe2000ff3e0ff */
[----:B-----5:R-:W-:Y:S01]  /*00f0*/  IMAD.WIDE.U32 R4, R7, 0x4, R4 ;  /* 0x0000000407047825 */ /* 0x020fe200078e0004 */
[C---:B------:R-:W-:Y:S02]  /*0100*/  IADD3.X R9, PT, PT, R6.reuse, UR9, RZ, P0, !PT ;  /* 0x0000000906097c10 */ /* 0x040fe400087fe4ff */
[----:B------:R-:W-:-:S05]  /*0110*/  IADD3.X R11, PT, PT, R6, UR11, RZ, P1, !PT ;  /* 0x0000000b060b7c10 */ /* 0x000fca0008ffe4ff */
[----:B------:R0:W-:Y:S01]  /*0120*/  STS.128 [UR4], R8 ;  /* 0x00000008ff007988 */ /* 0x0001e20008000c04 */
[----:B------:R-:W-:Y:S06]  /*0130*/  BAR.SYNC.DEFER_BLOCKING 0x0 ;  /* 0x0000000000007b1d */ /* 0x000fec0000010000 */
[----:B----4-:R-:W2:Y:S04]  /*0140*/  LDG.E R2, desc[UR6][R2.64] ;  /* 0x0000000602027981 */ /* 0x010ea8000c1e1900 */
[----:B------:R-:W2:Y:S02]  /*0150*/  LDG.E R5, desc[UR6][R4.64] ;  /* 0x0000000604057981 */ /* 0x000ea4000c1e1900 */
[----:B--2---:R-:W-:-:S13]  /*0160*/  FSETP.GEU.AND P0, PT, R2, R5, PT ;  /* 0x000000050200720b */ /* 0x004fda0003f0e000 */
[----:B0-----:R-:W-:Y:S05]  /*0170*/  @P0 EXIT ;  /* 0x000000000000094d */ /* 0x001fea0003800000 */
[----:B------:R-:W0:Y:S01]  /*0180*/  LDS.128 R4, [UR4] ;  /* 0x00000004ff047984 */ /* 0x000e220008000c00 */
[----:B------:R-:W0:Y:S02]  /*0190*/  S2R R9, SR_TID.X ;  /* 0x0000000000097919 */ /* 0x000e240000002100 */
[----:B0-----:R-:W-:-:S06]  /*01a0*/  IMAD.WIDE.U32 R2, R9, 0x4, R6 ;  /* 0x0000000409027825 */ /* 0x001fcc00078e0006 */
[----:B------:R-:W2:Y:S01]  /*01b0*/  LD.E R3, desc[UR6][R2.64] ;  /* 0x0000000602037980 */ /* 0x000ea2000c101900 */
[----:B------:R-:W-:-:S05]  /*01c0*/  IMAD.WIDE.U32 R4, R9, 0x4, R4 ;  /* 0x0000000409047825 */ /* 0x000fca00078e0004 */
[----:B--2---:R-:W-:Y:S01]  /*01d0*/  ST.E desc[UR6][R4.64], R3 ;  /* 0x0000000304007985 */ /* 0x004fe2000c101906 */
[----:B------:R-:W-:Y:S05]  /*01e0*/  EXIT ;  /* 0x000000000000794d */ /* 0x000fea0003800000 */
.L_x_1:
        /* <DEDUP_REMOVED lines=9> */
.L_x_20:


//--------------------- .text._Z14reduce_fitnessPfS_i --------------------------
	.section	.text._Z14reduce_fitnessPfS_i,"ax",@progbits
	.align	128
        .global         _Z14reduce_fitnessPfS_i
        .type           _Z14reduce_fitnessPfS_i,@function
        .size           _Z14reduce_fitnessPfS_i,(.L_x_21 - _Z14reduce_fitnessPfS_i)
        .other          _Z14reduce_fitnessPfS_i,@"STO_CUDA_ENTRY STV_DEFAULT"
_Z14reduce_fitnessPfS_i:
.text._Z14reduce_fitnessPfS_i:
[----:B------:R-:W-:Y:S01]  /*0000*/  LDC R1, c[0x0][0x37c] ;  /* 0x0000df00ff017b82 */ /* 0x000fe20000000800 */
[----:B------:R-:W0:Y:S07]  /*0010*/  S2R R11, SR_CTAID.X ;  /* 0x00000000000b7919 */ /* 0x000e2e0000002500 */
[----:B------:R-:W1:Y:S01]  /*0020*/  LDC.64 R2, c[0x0][0x380] ;  /* 0x0000e000ff027b82 */ /* 0x000e620000000a00 */
[----:B------:R-:W0:Y:S01]  /*0030*/  LDCU UR4, c[0x0][0x390] ;  /* 0x00007200ff0477ac */ /* 0x000e220008000800 */
[----:B------:R-:W2:Y:S01]  /*0040*/  S2R R9, SR_TID.X ;  /* 0x0000000000097919 */ /* 0x000ea20000002100 */
[----:B------:R-:W3:Y:S05]  /*0050*/  LDCU.64 UR6, c[0x0][0x358] ;  /* 0x00006b00ff0677ac */ /* 0x000eea0008000a00 */
[----:B------:R-:W4:Y:S01]  /*0060*/  S2UR UR5, SR_CgaCtaId ;  /* 0x00000000000579c3 */ /* 0x000f220000008800 */
[----:B0-----:R-:W-:Y:S01]  /*0070*/  IMAD R0, R11, UR4, RZ ;  /* 0x000000040b007c24 */ /* 0x001fe2000f8e02ff */
[----:B------:R-:W-:-:S02]  /*0080*/  UMOV UR4, 0x400 ;  /* 0x0000040000047882 */ /* 0x000fc40000000000 */
[----:B----4-:R-:W-:Y:S02]  /*0090*/  ULEA UR4, UR5, UR4, 0x18 ;  /* 0x0000000405047291 */ /* 0x010fe4000f8ec0ff */
[C---:B-1----:R-:W-:Y:S01]  /*00a0*/  IADD3 R2, P0, PT, R0.reuse, R2, RZ ;  /* 0x0000000200027210 */ /* 0x042fe20007f1e0ff */
[----:B------:R-:W0:Y:S03]  /*00b0*/  LDCU UR5, c[0x0][0x360] ;  /* 0x00006c00ff0577ac */ /* 0x000e260008000800 */
[----:B------:R-:W-:-:S05]  /*00c0*/  LEA.HI.X.SX32 R3, R0, R3, 0x1, P0 ;  /* 0x0000000300037211 */ /* 0x000fca00000f0eff */
[----:B------:R1:W-:Y:S01]  /*00d0*/  STS.64 [UR4], R2 ;  /* 0x00000002ff007988 */ /* 0x0003e20008000a04 */
[----:B0-----:R-:W-:Y:S01]  /*00e0*/  UISETP.GE.U32.AND UP0, UPT, UR5, 0x2, UPT ;  /* 0x000000020500788c */ /* 0x001fe2000bf06070 */
[----:B------:R-:W-:Y:S08]  /*00f0*/  BAR.SYNC.DEFER_BLOCKING 0x0 ;  /* 0x0000000000007b1d */ /* 0x000ff00000010000 */
[----:B-123--:R-:W-:Y:S05]  /*0100*/  BRA.U !UP0, `(.L_x_2) ;  /* 0x00000001084c7547 */ /* 0x00efea000b800000 */
[----:B------:R-:W-:-:S07]  /*0110*/  IMAD.U32 R0, RZ, RZ, UR5 ;  /* 0x00000005ff007e24 */ /* 0x000fce000f8e00ff */
.L_x_5:
[----:B------:R-:W-:Y:S01]  /*0120*/  SHF.R.U32.HI R6, RZ, 0x1, R0 ;  /* 0x00000001ff067819 */ /* 0x000fe20000011600 */
[----:B------:R-:W-:Y:S01]  /*0130*/  BSSY.RECONVERGENT B0, `(.L_x_3) ;  /* 0x000000e000007945 */ /* 0x000fe20003800200 */
[----:B------:R-:W-:Y:S02]  /*0140*/  ISETP.GT.U32.AND P1, PT, R0, 0x3, PT ;  /* 0x000000030000780c */ /* 0x000fe40003f24070 */
[----:B------:R-:W-:-:S13]  /*0150*/  ISETP.GE.U32.AND P0, PT, R9, R6, PT ;  /* 0x000000060900720c */ /* 0x000fda0003f06070 */
[----:B0-----:R-:W-:Y:S05]  /*0160*/  @P0 BRA `(.L_x_4) ;  /* 0x0000000000280947 */ /* 0x001fea0003800000 */
[----:B------:R-:W0:Y:S01]  /*0170*/  S2UR UR5, SR_CgaCtaId ;  /* 0x00000000000579c3 */ /* 0x000e220000008800 */
[----:B------:R-:W-:Y:S02]  /*0180*/  UMOV UR4, 0x400 ;  /* 0x0000040000047882 */ /* 0x000fe40000000000 */
[----:B0-----:R-:W-:-:S09]  /*0190*/  ULEA UR4, UR5, UR4, 0x18 ;  /* 0x0000000405047291 */ /* 0x001fd2000f8ec0ff */
[----:B------:R-:W0:Y:S02]  /*01a0*/  LDS.64 R2, [UR4] ;  /* 0x00000004ff027984 */ /* 0x000e240008000a00 */
[----:B0-----:R-:W-:-:S05]  /*01b0*/  IMAD.WIDE.U32 R2, R9, 0x4, R2 ;  /* 0x0000000409027825 */ /* 0x001fca00078e0002 */
[----:B------:R-:W2:Y:S01]  /*01c0*/  LD.E R0, desc[UR6][R2.64] ;  /* 0x0000000602007980 */ /* 0x000ea2000c101900 */
[----:B------:R-:W-:-:S06]  /*01d0*/  IMAD.WIDE.U32 R4, R6, 0x4, R2 ;  /* 0x0000000406047825 */ /* 0x000fcc00078e0002 */
[----:B------:R-:W2:Y:S02]  /*01e0*/  LD.E R5, desc[UR6][R4.64] ;  /* 0x0000000604057980 */ /* 0x000ea4000c101900 */
[----:B--2---:R-:W-:-:S05]  /*01f0*/  FADD R7, R0, R5 ;  /* 0x0000000500077221 */ /* 0x004fca0000000000 */
[----:B------:R0:W-:Y:S02]  /*0200*/  ST.E desc[UR6][R2.64], R7 ;  /* 0x0000000702007985 */ /* 0x0001e4000c101906 */
.L_x_4:
[----:B------:R-:W-:Y:S05]  /*0210*/  BSYNC.RECONVERGENT B0 ;  /* 0x0000000000007941 */ /* 0x000fea0003800200 */
.L_x_3:
[----:B------:R-:W-:Y:S01]  /*0220*/  MOV R0, R6 ;  /* 0x0000000600007202 */ /* 0x000fe20000000f00 */
[----:B------:R-:W-:Y:S06]  /*0230*/  @P1 BRA `(.L_x_5) ;  /* 0xfffffffc00b81947 */ /* 0x000fec000383ffff */
.L_x_2:
[----:B------:R-:W-:Y:S01]  /*0240*/  BAR.SYNC.DEFER_BLOCKING 0x0 ;  /* 0x0000000000007b1d */ /* 0x000fe20000010000 */
[----:B------:R-:W-:-:S13]  /*0250*/  ISETP.NE.AND P0, PT, R9, RZ, PT ;  /* 0x000000ff0900720c */ /* 0x000fda0003f05270 */
[----:B------:R-:W-:Y:S05]  /*0260*/  @P0 EXIT ;  /* 0x000000000000094d */ /* 0x000fea0003800000 */
[----:B------:R-:W1:Y:S01]  /*0270*/  S2UR UR5, SR_CgaCtaId ;  /* 0x00000000000579c3 */ /* 0x000e620000008800 */
[----:B------:R-:W-:-:S07]  /*0280*/  UMOV UR4, 0x400 ;  /* 0x0000040000047882 */ /* 0x000fce0000000000 */
[----:B------:R-:W2:Y:S01]  /*0290*/  LDC.64 R4, c[0x0][0x388] ;  /* 0x0000e200ff047b82 */ /* 0x000ea20000000a00 */
[----:B-1----:R-:W-:-:S09]  /*02a0*/  ULEA UR4, UR5, UR4, 0x18 ;  /* 0x0000000405047291 */ /* 0x002fd2000f8ec0ff */
[----:B0-----:R-:W0:Y:S04]  /*02b0*/  LDS.64 R2, [UR4] ;  /* 0x00000004ff027984 */ /* 0x001e280008000a00 */
[----:B0-----:R-:W3:Y:S01]  /*02c0*/  LD.E R3, desc[UR6][R2.64] ;  /* 0x0000000602037980 */ /* 0x001ee2000c101900 */
[----:B--2---:R-:W-:-:S05]  /*02d0*/  IMAD.WIDE.U32 R4, R11, 0x4, R4 ;  /* 0x000000040b047825 */ /* 0x004fca00078e0004 */
[----:B---3--:R-:W-:Y:S01]  /*02e0*/  STG.E desc[UR6][R4.64], R3 ;  /* 0x0000000304007986 */ /* 0x008fe2000c101906 */
[----:B------:R-:W-:Y:S05]  /*02f0*/  EXIT ;  /* 0x000000000000794d */ /* 0x000fea0003800000 */
.L_x_6:
        /* <DEDUP_REMOVED lines=16> */
.L_x_21:


//--------------------- .text._Z17calculate_fitnessPiPfS0_ii --------------------------
	.section	.text._Z17calculate_fitnessPiPfS0_ii,"ax",@progbits
	.align	128
        .global         _Z17calculate_fitnessPiPfS0_ii
        .type           _Z17calculate_fitnessPiPfS0_ii,@function
        .size           _Z17calculate_fitnessPiPfS0_ii,(.L_x_22 - _Z17calculate_fitnessPiPfS0_ii)
        .other          _Z17calculate_fitnessPiPfS0_ii,@"STO_CUDA_ENTRY STV_DEFAULT"
_Z17calculate_fitnessPiPfS0_ii:
.text._Z17calculate_fitnessPiPfS0_ii:
[----:B------:R-:W-:Y:S08]  /*0000*/  LDC R1, c[0x0][0x37c] ;  /* 0x0000df00ff017b82 */ /* 0x000ff00000000800 */
[----:B------:R-:W0:Y:S01]  /*0010*/  S2UR UR4, SR_CTAID.X ;  /* 0x00000000000479c3 */ /* 0x000e220000002500 */
[----:B------:R-:W0:Y:S01]  /*0020*/  LDCU UR6, c[0x0][0x398] ;  /* 0x00007300ff0677ac */ /* 0x000e220008000800 */
[----:B------:R-:W1:Y:S01]  /*0030*/  S2R R13, SR_TID.X ;  /* 0x00000000000d7919 */ /* 0x000e620000002100 */
[----:B------:R-:W2:Y:S05]  /*0040*/  LDCU.64 UR8, c[0x0][0x380] ;  /* 0x00007000ff0877ac */ /* 0x000eaa0008000a00 */
[----:B------:R-:W3:Y:S01]  /*0050*/  S2UR UR5, SR_CgaCtaId ;  /* 0x00000000000579c3 */ /* 0x000ee20000008800 */
[----:B------:R-:W4:Y:S01]  /*0060*/  LDCU.64 UR10, c[0x0][0x390] ;  /* 0x00007200ff0a77ac */ /* 0x000f220008000a00 */
[----:B0-----:R-:W-:-:S04]  /*0070*/  UIMAD UR4, UR4, UR6, URZ ;  /* 0x00000006040472a4 */ /* 0x001fc8000f8e02ff */
[----:B------:R-:W-:Y:S02]  /*0080*/  USHF.R.S32.HI UR6, URZ, 0x1f, UR4 ;  /* 0x0000001fff067899 */ /* 0x000fe40008011404 */
[----:B--2---:R-:W-:Y:S02]  /*0090*/  UIADD3 UR8, UP0, UPT, UR4, UR8, URZ ;  /* 0x0000000804087290 */ /* 0x004fe4000ff1e0ff */
[----:B----4-:R-:W-:Y:S02]  /*00a0*/  UIADD3 UR7, UP1, UPT, UR4, UR10, URZ ;  /* 0x0000000a04077290 */ /* 0x010fe4000ff3e0ff */
[----:B------:R-:W-:Y:S02]  /*00b0*/  UIADD3.X UR9, UPT, UPT, UR6, UR9, URZ, UP0, !UPT ;  /* 0x0000000906097290 */ /* 0x000fe400087fe4ff */
[----:B------:R-:W-:Y:S01]  /*00c0*/  UIADD3.X UR6, UPT, UPT, UR6, UR11, URZ, UP1, !UPT ;  /* 0x0000000b06067290 */ /* 0x000fe20008ffe4ff */
[----:B------:R-:W-:Y:S01]  /*00d0*/  MOV R8, UR8 ;  /* 0x0000000800087c02 */ /* 0x000fe20008000f00 */
[----:B------:R-:W-:Y:S01]  /*00e0*/  UMOV UR4, 0x400 ;  /* 0x0000040000047882 */ /* 0x000fe20000000000 */
[----:B------:R-:W-:Y:S01]  /*00f0*/  MOV R10, UR7 ;  /* 0x00000007000a7c02 */ /* 0x000fe20008000f00 */
[----:B---3--:R-:W-:Y:S01]  /*0100*/  ULEA UR4, UR5, UR4, 0x18 ;  /* 0x0000000405047291 */ /* 0x008fe2000f8ec0ff */
[----:B------:R-:W-:Y:S01]  /*0110*/  MOV R9, UR9 ;  /* 0x0000000900097c02 */ /* 0x000fe20008000f00 */
[----:B------:R-:W0:Y:S01]  /*0120*/  LDCU UR5, c[0x0][0x39c] ;  /* 0x00007380ff0577ac */ /* 0x000e220008000800 */
[----:B------:R-:W-:-:S02]  /*0130*/  MOV R11, UR6 ;  /* 0x00000006000b7c02 */ /* 0x000fc40008000f00 */
[C---:B-1----:R-:W-:Y:S01]  /*0140*/  ISETP.NE.AND P0, PT, R13.reuse, 0x33, PT ;  /* 0x000000330d00780c */ /* 0x042fe20003f05270 */
[----:B------:R-:W1:Y:S03]  /*0150*/  LDCU.64 UR8, c[0x0][0x388] ;  /* 0x00007100ff0877ac */ /* 0x000e660008000a00 */
[----:B------:R-:W-:Y:S01]  /*0160*/  STS.128 [UR4], R8 ;  /* 0x00000008ff007988 */ /* 0x000fe20008000c04 */
[----:B------:R-:W2:Y:S01]  /*0170*/  LDCU.64 UR6, c[0x0][0x358] ;  /* 0x00006b00ff0677ac */ /* 0x000ea20008000a00 */
[----:B------:R-:W-:Y:S06]  /*0180*/  BAR.SYNC.DEFER_BLOCKING 0x0 ;  /* 0x0000000000007b1d */ /* 0x000fec0000010000 */
[----:B------:R-:W3:Y:S02]  /*0190*/  LDS.128 R4, [UR4] ;  /* 0x00000004ff047984 */ /* 0x000ee40008000c00 */
[----:B---3--:R-:W-:-:S02]  /*01a0*/  IMAD.WIDE.U32 R2, R13, 0x4, R4 ;  /* 0x000000040d027825 */ /* 0x008fc400078e0004 */
[----:B--2---:R-:W2:Y:S04]  /*01b0*/  @!P0 LD.E R5, desc[UR6][R4.64] ;  /* 0x0000000604058980 */ /* 0x004ea8000c101900 */
[----:B------:R-:W0:Y:S02]  /*01c0*/  LD.E R0, desc[UR6][R2.64] ;  /* 0x0000000602007980 */ /* 0x000e24000c101900 */
[----:B0-----:R-:W-:-:S05]  /*01d0*/  IMAD R0, R0, UR5, RZ ;  /* 0x0000000500007c24 */ /* 0x001fca000f8e02ff */
[----:B-1----:R-:W-:-:S04]  /*01e0*/  IADD3 R8, P1, PT, R0, UR8, RZ ;  /* 0x0000000800087c10 */ /* 0x002fc8000ff3e0ff */
[----:B------:R-:W-:-:S03]  /*01f0*/  LEA.HI.X.SX32 R9, R0, UR9, 0x1, P1 ;  /* 0x0000000900097c11 */ /* 0x000fc600088f0eff */
[----:B--2---:R-:W-:-:S06]  /*0200*/  @!P0 IMAD.WIDE R10, R5, 0x4, R8 ;  /* 0x00000004050a8825 */ /* 0x004fcc00078e0208 */
[----:B------:R-:W2:Y:S04]  /*0210*/  @!P0 LDG.E R11, desc[UR6][R10.64] ;  /* 0x000000060a0b8981 */ /* 0x000ea8000c1e1900 */
[----:B--2---:R0:W-:Y:S01]  /*0220*/  @!P0 ST.E desc[UR6][R6.64+0xcc], R11 ;  /* 0x0000cc0b06008985 */ /* 0x0041e2000c101906 */
[----:B------:R-:W-:Y:S05]  /*0230*/  @!P0 EXIT ;  /* 0x000000000000894d */ /* 0x000fea0003800000 */
[----:B------:R-:W2:Y:S04]  /*0240*/  LD.E R3, desc[UR6][R2.64+0x4] ;  /* 0x0000040602037980 */ /* 0x000ea8000c101900 */
[----:B------:R-:W1:Y:S01]  /*0250*/  LDS.64 R4, [UR4+0x8] ;  /* 0x00000804ff047984 */ /* 0x000e620008000a00 */
[----:B--2---:R-:W-:-:S06]  /*0260*/  IMAD.WIDE R8, R3, 0x4, R8 ;  /* 0x0000000403087825 */ /* 0x004fcc00078e0208 */
[----:B------:R-:W2:Y:S01]  /*0270*/  LDG.E R9, desc[UR6][R8.64] ;  /* 0x0000000608097981 */ /* 0x000ea2000c1e1900 */
[----:B-1----:R-:W-:-:S05]  /*0280*/  IMAD.WIDE.U32 R4, R13, 0x4, R4 ;  /* 0x000000040d047825 */ /* 0x002fca00078e0004 */
[----:B--2---:R-:W-:Y:S01]  /*0290*/  ST.E desc[UR6][R4.64], R9 ;  /* 0x0000000904007985 */ /* 0x004fe2000c101906 */
[----:B------:R-:W-:Y:S05]  /*02a0*/  EXIT ;  /* 0x000000000000794d */ /* 0x000fea0003800000 */
.L_x_7:
        /* <DEDUP_REMOVED lines=13> */
.L_x_22:


//--------------------- .text._Z8mutationPiPjPfi  --------------------------
	.section	.text._Z8mutationPiPjPfi,"ax",@progbits
	.align	128
        .global         _Z8mutationPiPjPfi
        .type           _Z8mutationPiPjPfi,@function
        .size           _Z8mutationPiPjPfi,(.L_x_23 - _Z8mutationPiPjPfi)
        .other          _Z8mutationPiPjPfi,@"STO_CUDA_ENTRY STV_DEFAULT"
_Z8mutationPiPjPfi:
.text._Z8mutationPiPjPfi:
[----:B------:R-:W-:Y:S01]  /*0000*/  LDC R1, c[0x0][0x37c] ;  /* 0x0000df00ff017b82 */ /* 0x000fe20000000800 */
[----:B------:R-:W0:Y:S07]  /*0010*/  S2R R13, SR_CTAID.X ;  /* 0x00000000000d7919 */ /* 0x000e2e0000002500 */
[----:B------:R-:W0:Y:S01]  /*0020*/  LDC.64 R4, c[0x0][0x390] ;  /* 0x0000e400ff047b82 */ /* 0x000e220000000a00 */
[----:B------:R-:W1:Y:S07]  /*0030*/  LDCU.64 UR6, c[0x0][0x358] ;  /* 0x00006b00ff0677ac */ /* 0x000e6e0008000a00 */
[----:B------:R-:W2:Y:S01]  /*0040*/  LDC.64 R2, c[0x0][0x388] ;  /* 0x0000e200ff027b82 */ /* 0x000ea20000000a00 */
[----:B0-----:R-:W-:-:S06]  /*0050*/  IMAD.WIDE.U32 R4, R13, 0x4, R4 ;  /* 0x000000040d047825 */ /* 0x001fcc00078e0004 */
[----:B-1----:R-:W3:Y:S01]  /*0060*/  LDG.E R4, desc[UR6][R4.64] ;  /* 0x0000000604047981 */ /* 0x002ee2000c1e1900 */
[----:B------:R-:W-:-:S05]  /*0070*/  SHF.L.U32 R7, R13, 0x1, RZ ;  /* 0x000000010d077819 */ /* 0x000fca00000006ff */
[----:B--2---:R-:W-:-:S05]  /*0080*/  IMAD.WIDE.U32 R2, R7, 0x4, R2 ;  /* 0x0000000407027825 */ /* 0x004fca00078e0002 */
[----:B------:R-:W2:Y:S04]  /*0090*/  LDG.E R8, desc[UR6][R2.64] ;  /* 0x0000000602087981 */ /* 0x000ea8000c1e1900 */
[----:B------:R-:W2:Y:S01]  /*00a0*/  LDG.E R9, desc[UR6][R2.64+0x4] ;  /* 0x0000040602097981 */ /* 0x000ea2000c1e1900 */
[----:B------:R-:W0:Y:S01]  /*00b0*/  S2UR UR5, SR_CgaCtaId ;  /* 0x00000000000579c3 */ /* 0x000e220000008800 */
[----:B------:R-:W-:Y:S01]  /*00c0*/  UMOV UR8, 0x33333333 ;  /* 0x3333333300087882 */ /* 0x000fe20000000000 */
[----:B------:R-:W-:Y:S01]  /*00d0*/  UMOV UR9, 0x3fd33333 ;  /* 0x3fd3333300097882 */ /* 0x000fe20000000000 */
[----:B------:R-:W1:Y:S01]  /*00e0*/  S2R R11, SR_TID.X ;  /* 0x00000000000b7919 */ /* 0x000e620000002100 */
[----:B------:R-:W-:Y:S02]  /*00f0*/  UMOV UR4, 0x400 ;  /* 0x0000040000047882 */ /* 0x000fe40000000000 */
[----:B0-----:R-:W-:Y:S01]  /*0100*/  ULEA UR4, UR5, UR4, 0x18 ;  /* 0x0000000405047291 */ /* 0x001fe2000f8ec0ff */
[----:B---3--:R-:W0:Y:S02]  /*0110*/  F2F.F64.F32 R6, R4 ;  /* 0x0000000400067310 */ /* 0x008e240000201800 */
[----:B0-----:R-:W-:-:S06]  /*0120*/  DSETP.GTU.AND P0, PT, R6, UR8, PT ;  /* 0x0000000806007e2a */ /* 0x001fcc000bf0c000 */
[----:B--2---:R0:W-:Y:S01]  /*0130*/  STS.64 [UR4], R8 ;  /* 0x00000008ff007988 */ /* 0x0041e20008000a04 */
[----:B-1----:R-:W-:-:S13]  /*0140*/  ISETP.NE.OR P0, PT, R11, R8, P0 ;  /* 0x000000080b00720c */ /* 0x002fda0000705670 */
[----:B0-----:R-:W-:Y:S05]  /*0150*/  @P0 EXIT ;  /* 0x000000000000094d */ /* 0x001fea0003800000 */
[----:B------:R-:W0:Y:S08]  /*0160*/  LDC R0, c[0x0][0x398] ;  /* 0x0000e600ff007b82 */ /* 0x000e300000000800 */
[----:B------:R-:W1:Y:S01]  /*0170*/  LDC.64 R2, c[0x0][0x380] ;  /* 0x0000e000ff027b82 */ /* 0x000e620000000a00 */
[----:B0-----:R-:W-:-:S05]  /*0180*/  IMAD R0, R13, R0, RZ ;  /* 0x000000000d007224 */ /* 0x001fca00078e02ff */
[----:B-1----:R-:W-:-:S04]  /*0190*/  IADD3 R2, P0, PT, R0, R2, RZ ;  /* 0x0000000200027210 */ /* 0x002fc80007f1e0ff */
[----:B------:R-:W-:-:S03]  /*01a0*/  LEA.HI.X.SX32 R3, R0, R3, 0x1, P0 ;  /* 0x0000000300037211 */ /* 0x000fc600000f0eff */
[----:B------:R-:W-:-:S04]  /*01b0*/  IMAD.WIDE R4, R9, 0x4, R2 ;  /* 0x0000000409047825 */ /* 0x000fc800078e0202 */
[----:B------:R-:W-:Y:S01]  /*01c0*/  IMAD.WIDE.U32 R2, R11, 0x4, R2 ;  /* 0x000000040b027825 */ /* 0x000fe200078e0002 */
[----:B------:R-:W2:Y:S04]  /*01d0*/  LDG.E R9, desc[UR6][R4.64] ;  /* 0x0000000604097981 */ /* 0x000ea8000c1e1900 */
[----:B------:R-:W3:Y:S04]  /*01e0*/  LDG.E R7, desc[UR6][R2.64] ;  /* 0x0000000602077981 */ /* 0x000ee8000c1e1900 */
[----:B--2---:R-:W-:Y:S04]  /*01f0*/  STG.E desc[UR6][R2.64], R9 ;  /* 0x0000000902007986 */ /* 0x004fe8000c101906 */
[----:B---3--:R-:W-:Y:S01]  /*0200*/  STG.E desc[UR6][R4.64], R7 ;  /* 0x0000000704007986 */ /* 0x008fe2000c101906 */
[----:B------:R-:W-:Y:S05]  /*0210*/  EXIT ;  /* 0x000000000000794d */ /* 0x000fea0003800000 */
.L_x_8:
        /* <DEDUP_REMOVED lines=14> */
.L_x_23:


//--------------------- .text._Z9crossoverPiS_Pji --------------------------
	.section	.text._Z9crossoverPiS_Pji,"ax",@progbits
	.align	128
        .global         _Z9crossoverPiS_Pji
        .type           _Z9crossoverPiS_Pji,@function
        .size           _Z9crossoverPiS_Pji,(.L_x_24 - _Z9crossoverPiS_Pji)
        .other          _Z9crossoverPiS_Pji,@"STO_CUDA_ENTRY STV_DEFAULT"
_Z9crossoverPiS_Pji:
.text._Z9crossoverPiS_Pji:
[----:B------:R-:W-:Y:S01]  /*0000*/  LDC R1, c[0x0][0x37c] ;  /* 0x0000df00ff017b82 */ /* 0x000fe20000000800 */
[----:B------:R-:W0:Y:S01]  /*0010*/  S2R R0, SR_TID.X ;  /* 0x0000000000007919 */ /* 0x000e220000002100 */
[----:B------:R-:W1:Y:S01]  /*0020*/  LDCU.64 UR6, c[0x0][0x358] ;  /* 0x00006b00ff0677ac */ /* 0x000e620008000a00 */
[----:B------:R-:W2:Y:S05]  /*0030*/  S2R R4, SR_CTAID.X ;  /* 0x0000000000047919 */ /* 0x000eaa0000002500 */
[----:B------:R-:W3:Y:S01]  /*0040*/  S2UR UR5, SR_CgaCtaId ;  /* 0x00000000000579c3 */ /* 0x000ee20000008800 */
[----:B------:R-:W4:Y:S01]  /*0050*/  LDCU UR8, c[0x0][0x398] ;  /* 0x00007300ff0877ac */ /* 0x000f220008000800 */
[----:B------:R-:W5:Y:S01]  /*0060*/  LDCU.128 UR12, c[0x0][0x380] ;  /* 0x00007000ff0c77ac */ /* 0x000f620008000c00 */
[----:B0-----:R-:W-:-:S13]  /*0070*/  ISETP.NE.AND P0, PT, R0, RZ, PT ;  /* 0x000000ff0000720c */ /* 0x001fda0003f05270 */
[----:B------:R-:W0:Y:S01]  /*0080*/  @!P0 LDC.64 R6, c[0x0][0x390] ;  /* 0x0000e400ff068b82 */ /* 0x000e220000000a00 */
[----:B--2---:R-:W-:-:S04]  /*0090*/  @!P0 IMAD R3, R4, 0x3, RZ ;  /* 0x0000000304038824 */ /* 0x004fc800078e02ff */
[----:B0-----:R-:W-:-:S05]  /*00a0*/  @!P0 IMAD.WIDE.U32 R6, R3, 0x4, R6 ;  /* 0x0000000403068825 */ /* 0x001fca00078e0006 */
[----:B-1----:R-:W2:Y:S04]  /*00b0*/  @!P0 LDG.E R11, desc[UR6][R6.64+0x4] ;  /* 0x00000406060b8981 */ /* 0x002ea8000c1e1900 */
[----:B------:R-:W2:Y:S04]  /*00c0*/  @!P0 LDG.E R9, desc[UR6][R6.64+0x8] ;  /* 0x0000080606098981 */ /* 0x000ea8000c1e1900 */
[----:B------:R0:W2:Y:S01]  /*00d0*/  @!P0 LDG.E R5, desc[UR6][R6.64] ;  /* 0x0000000606058981 */ /* 0x0000a2000c1e1900 */
[----:B------:R-:W-:Y:S01]  /*00e0*/  UMOV UR4, 0x400 ;  /* 0x0000040000047882 */ /* 0x000fe20000000000 */
[----:B----4-:R-:W-:Y:S01]  /*00f0*/  IMAD R12, R4, UR8, RZ ;  /* 0x00000008040c7c24 */ /* 0x010fe2000f8e02ff */
[----:B---3--:R-:W-:-:S04]  /*0100*/  ULEA UR4, UR5, UR4, 0x18 ;  /* 0x0000000405047291 */ /* 0x008fc8000f8ec0ff */
[----:B------:R-:W-:Y:S02]  /*0110*/  SHF.R.S32.HI R13, RZ, 0x1f, R12 ;  /* 0x0000001fff0d7819 */ /* 0x000fe4000001140c */
[----:B-----5:R-:W-:Y:S01]  /*0120*/  IADD3 R2, P1, PT, R12, UR12, RZ ;  /* 0x0000000c0c027c10 */ /* 0x020fe2000ff3e0ff */
[----:B--2---:R-:W-:-:S04]  /*0130*/  @!P0 IMAD.HI.U32 R3, R11, 0x4ec4ec4f, RZ ;  /* 0x4ec4ec4f0b038827 */ /* 0x004fc800078e00ff */
[----:B------:R-:W-:Y:S01]  /*0140*/  @!P0 IMAD.HI.U32 R10, R9, 0x4ec4ec4f, RZ ;  /* 0x4ec4ec4f090a8827 */ /* 0x000fe200078e00ff */
[----:B------:R-:W-:Y:S02]  /*0150*/  @!P0 SHF.R.U32.HI R8, RZ, 0x4, R3 ;  /* 0x00000004ff088819 */ /* 0x000fe40000011603 */
[----:B------:R-:W-:Y:S02]  /*0160*/  IADD3.X R3, PT, PT, R13, UR13, RZ, P1, !PT ;  /* 0x0000000d0d037c10 */ /* 0x000fe40008ffe4ff */
[----:B0-----:R-:W-:Y:S01]  /*0170*/  @!P0 SHF.R.U32.HI R6, RZ, 0x4, R10 ;  /* 0x00000004ff068819 */ /* 0x001fe2000001160a */
[----:B------:R-:W-:Y:S01]  /*0180*/  @!P0 IMAD R11, R8, -0x34, R11 ;  /* 0xffffffcc080b8824 */ /* 0x000fe200078e020b */
[----:B------:R-:W-:-:S03]  /*0190*/  @!P0 LOP3.LUT R10, R5, 0x3, RZ, 0xc0, !PT ;  /* 0x00000003050a8812 */ /* 0x000fc600078ec0ff */
[----:B------:R-:W-:Y:S02]  /*01a0*/  @!P0 IMAD R5, R6, -0x34, R9 ;  /* 0xffffffcc06058824 */ /* 0x000fe400078e0209 */
[----:B------:R-:W-:Y:S01]  /*01b0*/  @!P0 STS.64 [UR4], R10 ;  /* 0x0000000aff008988 */ /* 0x000fe20008000a04 */
[----:B------:R-:W-:-:S03]  /*01c0*/  IMAD.WIDE.U32 R8, R0, 0x4, R2 ;  /* 0x0000000400087825 */ /* 0x000fc600078e0002 */
[----:B------:R-:W-:Y:S01]  /*01d0*/  @!P0 STS [UR4+0x8], R5 ;  /* 0x00000805ff008988 */ /* 0x000fe20008000804 */
[----:B------:R-:W-:Y:S06]  /*01e0*/  BAR.SYNC.DEFER_BLOCKING 0x0 ;  /* 0x0000000000007b1d */ /* 0x000fec0000010000 */
[----:B------:R-:W2:Y:S01]  /*01f0*/  LDG.E R9, desc[UR6][R8.64] ;  /* 0x0000000608097981 */ /* 0x000ea2000c1e1900 */
[----:B------:R-:W-:-:S04]  /*0200*/  IADD3 R6, P0, PT, R12, UR14, RZ ;  /* 0x0000000e0c067c10 */ /* 0x000fc8000ff1e0ff */
[----:B------:R-:W-:-:S03]  /*0210*/  IADD3.X R7, PT, PT, R13, UR15, RZ, P0, !PT ;  /* 0x0000000f0d077c10 */ /* 0x000fc600087fe4ff */
[----:B------:R-:W-:-:S05]  /*0220*/  IMAD.WIDE.U32 R6, R0, 0x4, R6 ;  /* 0x0000000400067825 */ /* 0x000fca00078e0006 */
[----:B--2---:R-:W-:Y:S01]  /*0230*/  STG.E desc[UR6][R6.64], R9 ;  /* 0x0000000906007986 */ /* 0x004fe2000c101906 */
[----:B------:R-:W-:Y:S06]  /*0240*/  BAR.SYNC.DEFER_BLOCKING 0x0 ;  /* 0x0000000000007b1d */ /* 0x000fec0000010000 */
[----:B------:R-:W-:Y:S04]  /*0250*/  LDS R13, [UR4+0x4] ;  /* 0x00000404ff0d7984 */ /* 0x000fe80008000800 */
[----:B------:R-:W0:Y:S02]  /*0260*/  LDS R12, [UR4+0x8] ;  /* 0x00000804ff0c7984 */ /* 0x000e240008000800 */
[----:B0-----:R-:W-:Y:S01]  /*0270*/  ISETP.GT.AND P1, PT, R13, R12, PT ;  /* 0x0000000c0d00720c */ /* 0x001fe20003f24270 */
[----:B------:R-:W-:-:S12]  /*0280*/  IMAD.MOV.U32 R5, RZ, RZ, R12 ;  /* 0x000000ffff057224 */ /* 0x000fd800078e000c */
[----:B------:R-:W-:Y:S01]  /*0290*/  @P1 IMAD.MOV.U32 R5, RZ, RZ, R13 ;  /* 0x000000ffff051224 */ /* 0x000fe200078e000d */
[----:B------:R0:W-:Y:S04]  /*02a0*/  @P1 STS [UR4+0x8], R13 ;  /* 0x0000080dff001988 */ /* 0x0001e80008000804 */
[----:B------:R-:W-:Y:S01]  /*02b0*/  ISETP.GT.AND P0, PT, R0, R5, PT ;  /* 0x000000050000720c */ /* 0x000fe20003f04270 */
[----:B------:R1:W-:Y:S01]  /*02c0*/  @P1 STS [UR4+0x4], R12 ;  /* 0x0000040cff001988 */ /* 0x0003e20008000804 */
[----:B0-----:R-:W-:-:S05]  /*02d0*/  @P1 IMAD.MOV.U32 R13, RZ, RZ, R12 ;  /* 0x000000ffff0d1224 */ /* 0x001fca00078e000c */
[----:B------:R-:W-:-:S13]  /*02e0*/  ISETP.LT.OR P0, PT, R0, R13, P0 ;  /* 0x0000000d0000720c */ /* 0x000fda0000701670 */
[----:B-1----:R-:W-:Y:S05]  /*02f0*/  @P0 EXIT ;  /* 0x000000000000094d */ /* 0x002fea0003800000 */
[----:B------:R-:W0:Y:S02]  /*0300*/  LDS R5, [UR4] ;  /* 0x00000004ff057984 */ /* 0x000e240008000800 */
[----:B0-----:R-:W-:-:S13]  /*0310*/  ISETP.GT.AND P0, PT, R5, 0x1, PT ;  /* 0x000000010500780c */ /* 0x001fda0003f04270 */
[----:B------:R-:W-:Y:S05]  /*0320*/  @P0 BRA `(.L_x_9) ;  /* 0x00000000006c0947 */ /* 0x000fea0003800000 */
[----:B------:R-:W-:-:S05]  /*0330*/  VIMNMX.U32 R2, PT, PT, R5, 0x2, PT ;  /* 0x0000000205027848 */ /* 0x000fca0003fe0000 */
[----:B------:R-:W-:-:S04]  /*0340*/  IMAD.SHL.U32 R5, R2, 0x4, RZ ;  /* 0x0000000402057824 */ /* 0x000fc800078e00ff */
[----:B------:R-:W0:Y:S02]  /*0350*/  LDC R2, c[0x2][R5] ;  /* 0x0080000005027b82 */ /* 0x000e240000000800 */
[----:B0-----:R-:W-:-:S04]  /*0360*/  SHF.R.S32.HI R3, RZ, 0x1f, R2 ;  /* 0x0000001fff037819 */ /* 0x001fc80000011402 */
.L_x_11:
[----:B------:R-:W-:Y:S05]  /*0370*/  BRX R2 -0x380                                      (*"BRANCH_TARGETS .L_x_12,.L_x_13,.L_x_14"*) ;  /* 0xfffffffc02207949 */ /* 0x000fea000383ffff */
.L_x_13:
[----:B------:R-:W-:-:S05]  /*0380*/  IADD3 R4, PT, PT, R4, 0x1, RZ ;  /* 0x0000000104047810 */ /* 0x000fca0007ffe0ff */
[----:B------:R-:W-:-:S05]  /*0390*/  IMAD.HI.U32 R2, R4, 0x66666667, RZ ;  /* 0x6666666704027827 */ /* 0x000fca00078e00ff */
[----:B------:R-:W-:-:S05]  /*03a0*/  SHF.R.U32.HI R3, RZ, 0x2, R2 ;  /* 0x00000002ff037819 */ /* 0x000fca0000011602 */
[----:B------:R-:W-:-:S04]  /*03b0*/  IMAD R3, R3, -0xa, R4 ;  /* 0xfffffff603037824 */ /* 0x000fc800078e0204 */
[----:B------:R-:W-:-:S05]  /*03c0*/  IMAD R3, R3, UR8, RZ ;  /* 0x0000000803037c24 */ /* 0x000fca000f8e02ff */
[----:B------:R-:W-:-:S04]  /*03d0*/  IADD3 R2, P0, PT, R3, UR12, RZ ;  /* 0x0000000c03027c10 */ /* 0x000fc8000ff1e0ff */
[----:B------:R-:W-:-:S03]  /*03e0*/  LEA.HI.X.SX32 R3, R3, UR13, 0x1, P0 ;  /* 0x0000000d03037c11 */ /* 0x000fc600080f0eff */
[----:B------:R-:W-:-:S06]  /*03f0*/  IMAD.WIDE.U32 R2, R0, 0x4, R2 ;  /* 0x0000000400027825 */ /* 0x000fcc00078e0002 */
[----:B------:R-:W2:Y:S04]  /*0400*/  LDG.E R3, desc[UR6][R2.64] ;  /* 0x0000000602037981 */ /* 0x000ea8000c1e1900 */
[----:B--2---:R-:W-:Y:S01]  /*0410*/  STG.E desc[UR6][R6.64], R3 ;  /* 0x0000000306007986 */ /* 0x004fe2000c101906 */
[----:B------:R-:W-:Y:S05]  /*0420*/  EXIT ;  /* 0x000000000000794d */ /* 0x000fea0003800000 */
.L_x_12:
[----:B------:R-:W-:-:S04]  /*0430*/  VIADD R4, R4, 0x9 ;  /* 0x0000000904047836 */ /* 0x000fc80000000000 */
        /* <DEDUP_REMOVED lines=10> */
.L_x_9:
[----:B------:R-:W-:-:S05]  /*04e0*/  IMAD.MOV.U32 R4, RZ, RZ, -0x2 ;  /* 0xfffffffeff047424 */ /* 0x000fca00078e00ff */
[----:B------:R-:W-:-:S05]  /*04f0*/  VIADDMNMX.U32 R4, R5, R4, 0x2, PT ;  /* 0x0000000205047446 */ /* 0x000fca0003800004 */
[----:B------:R-:W-:-:S04]  /*0500*/  IMAD.SHL.U32 R8, R4, 0x4, RZ ;  /* 0x0000000404087824 */ /* 0x000fc800078e00ff */
[----:B------:R-:W0:Y:S02]  /*0510*/  LDC R4, c[0x2][R8+0xc] ;  /* 0x0080030008047b82 */ /* 0x000e240000000800 */
[----:B0-----:R-:W-:-:S04]  /*0520*/  SHF.R.S32.HI R5, RZ, 0x1f, R4 ;  /* 0x0000001fff057819 */ /* 0x001fc80000011404 */
.L_x_15:
[----:B------:R-:W-:Y:S05]  /*0530*/  BRX R4 -0x540                                      (*"BRANCH_TARGETS .L_x_16,.L_x_17,.L_x_14"*) ;  /* 0xfffffff804b07949 */ /* 0x000fea000383ffff */
.L_x_17:
[----:B------:R-:W-:-:S04]  /*0540*/  IADD3 R0, PT, PT, R0, 0x1, RZ ;  /* 0x0000000100007810 */ /* 0x000fc80007ffe0ff */
[----:B------:R-:W-:-:S05]  /*0550*/  LOP3.LUT R4, R0, 0xffff, RZ, 0xc0, !PT ;  /* 0x0000ffff00047812 */ /* 0x000fca00078ec0ff */
[----:B------:R-:W-:-:S05]  /*0560*/  IMAD R4, R4, 0x199a, RZ ;  /* 0x0000199a04047824 */ /* 0x000fca00078e02ff */
[----:B------:R-:W-:-:S04]  /*0570*/  SHF.R.U32.HI R4, RZ, 0x10, R4 ;  /* 0x00000010ff047819 */ /* 0x000fc80000011604 */
[----:B------:R-:W-:-:S05]  /*0580*/  PRMT R4, R4, 0x9910, RZ ;  /* 0x0000991004047816 */ /* 0x000fca00000000ff */
[----:B------:R-:W-:-:S04]  /*0590*/  IMAD R4, R4, 0xa, RZ ;  /* 0x0000000a04047824 */ /* 0x000fc800078e02ff */
[----:B------:R-:W-:-:S05]  /*05a0*/  IMAD.MOV R4, RZ, RZ, -R4 ;  /* 0x000000ffff047224 */ /* 0x000fca00078e0a04 */
[----:B------:R-:W-:-:S05]  /*05b0*/  PRMT R5, R4, 0x7710, RZ ;  /* 0x0000771004057816 */ /* 0x000fca00000000ff */
[----:B------:R-:W-:-:S05]  /*05c0*/  IMAD.IADD R0, R0, 0x1, R5 ;  /* 0x0000000100007824 */ /* 0x000fca00078e0205 */
[----:B------:R-:W-:-:S05]  /*05d0*/  LOP3.LUT R5, R0, 0xffff, RZ, 0xc0, !PT ;  /* 0x0000ffff00057812 */ /* 0x000fca00078ec0ff */
[----:B------:R-:W-:-:S06]  /*05e0*/  IMAD.WIDE.U32 R2, R5, 0x4, R2 ;  /* 0x0000000405027825 */ /* 0x000fcc00078e0002 */
[----:B------:R-:W2:Y:S04]  /*05f0*/  LDG.E R3, desc[UR6][R2.64] ;  /* 0x0000000602037981 */ /* 0x000ea8000c1e1900 */
[----:B--2---:R-:W-:Y:S01]  /*0600*/  STG.E desc[UR6][R6.64], R3 ;  /* 0x0000000306007986 */ /* 0x004fe2000c101906 */
[----:B------:R-:W-:Y:S05]  /*0610*/  EXIT ;  /* 0x000000000000794d */ /* 0x000fea0003800000 */
.L_x_16:
[----:B------:R-:W-:-:S05]  /*0620*/  VIADD R0, R0, 0x9 ;  /* 0x0000000900007836 */ /* 0x000fca0000000000 */
[----:B------:R-:W-:-:S05]  /*0630*/  LOP3.LUT R4, R0, 0xffff, RZ, 0xc0, !PT ;  /* 0x0000ffff00047812 */ /* 0x000fca00078ec0ff */
[----:B------:R-:W-:-:S05]  /*0640*/  IMAD R4, R4, 0x199a, RZ ;  /* 0x0000199a04047824 */ /* 0x000fca00078e02ff */
[----:B------:R-:W-:-:S04]  /*0650*/  SHF.R.U32.HI R4, RZ, 0x10, R4 ;  /* 0x00000010ff047819 */ /* 0x000fc80000011604 */
[----:B------:R-:W-:-:S05]  /*0660*/  PRMT R4, R4, 0x9910, RZ ;  /* 0x0000991004047816 */ /* 0x000fca00000000ff */
[----:B------:R-:W-:-:S05]  /*0670*/  IMAD R4, R4, 0xa, RZ ;  /* 0x0000000a04047824 */ /* 0x000fca00078e02ff */
[----:B------:R-:W-:-:S04]  /*0680*/  IADD3 R4, PT, PT, RZ, -R4, RZ ;  /* 0x80000004ff047210 */ /* 0x000fc80007ffe0ff */
[----:B------:R-:W-:-:S05]  /*0690*/  PRMT R5, R4, 0x7710, RZ ;  /* 0x0000771004057816 */ /* 0x000fca00000000ff */
[----:B------:R-:W-:-:S05]  /*06a0*/  IMAD.IADD R0, R0, 0x1, R5 ;  /* 0x0000000100007824 */ /* 0x000fca00078e0205 */
[----:B------:R-:W-:-:S05]  /*06b0*/  LOP3.LUT R5, R0, 0xffff, RZ, 0xc0, !PT ;  /* 0x0000ffff00057812 */ /* 0x000fca00078ec0ff */
[----:B------:R-:W-:-:S06]  /*06c0*/  IMAD.WIDE.U32 R2, R5, 0x4, R2 ;  /* 0x0000000405027825 */ /* 0x000fcc00078e0002 */
[----:B------:R-:W2:Y:S04]  /*06d0*/  LDG.E R3, desc[UR6][R2.64] ;  /* 0x0000000602037981 */ /* 0x000ea8000c1e1900 */
[----:B--2---:R0:W-:Y:S02]  /*06e0*/  STG.E desc[UR6][R6.64], R3 ;  /* 0x0000000306007986 */ /* 0x0041e4000c101906 */
.L_x_14:
[----:B------:R-:W-:Y:S05]  /*06f0*/  EXIT ;  /* 0x000000000000794d */ /* 0x000fea0003800000 */
.L_x_10:
        /* <DEDUP_REMOVED lines=16> */
.L_x_24:


//--------------------- .nv.global.init           --------------------------
	.section	.nv.global.init,"aw",@progbits
	.align	4
.nv.global.init:
	.type		mrg32k3aM1SubSeq,@object
	.size		mrg32k3aM1SubSeq,(mrg32k3aM2SubSeq - mrg32k3aM1SubSeq)
mrg32k3aM1SubSeq:
        /*0000*/ 	.byte	0x0b, 0xcc, 0xee, 0x04, 0x73, 0x29, 0x8b, 0x6f, 0xf6, 0x53, 0x03, 0xf6, 0x23, 0xf6, 0xea, 0xda
        /* <DEDUP_REMOVED lines=125> */
	.type		mrg32k3aM2SubSeq,@object
	.size		mrg32k3aM2SubSeq,(mrg32k3aM1 - mrg32k3aM2SubSeq)
mrg32k3aM2SubSeq:
        /* <DEDUP_REMOVED lines=126> */
	.type		mrg32k3aM1,@object
	.size		mrg32k3aM1,(mrg32k3aM1Seq - mrg32k3aM1)
mrg32k3aM1:
        /* <DEDUP_REMOVED lines=144> */
	.type		mrg32k3aM1Seq,@object
	.size		mrg32k3aM1Seq,(mrg32k3aM2 - mrg32k3aM1Seq)
mrg32k3aM1Seq:
        /* <DEDUP_REMOVED lines=144> */
	.type		mrg32k3aM2,@object
	.size		mrg32k3aM2,(mrg32k3aM2Seq - mrg32k3aM2)
mrg32k3aM2:
        /* <DEDUP_REMOVED lines=144> */
	.type		mrg32k3aM2Seq,@object
	.size		mrg32k3aM2Seq,(precalc_xorwow_matrix - mrg32k3aM2Seq)
mrg32k3aM2Seq:
        /* <DEDUP_REMOVED lines=144> */
	.type		precalc_xorwow_matrix,@object
	.size		precalc_xorwow_matrix,(precalc_xorwow_offset_matrix - precalc_xorwow_matrix)
precalc_xorwow_matrix:
        /* <DEDUP_REMOVED lines=6400> */
	.type		precalc_xorwow_offset_matrix,@object
	.size		precalc_xorwow_offset_matrix,(.L_1 - precalc_xorwow_offset_matrix)
precalc_xorwow_offset_matrix:
        /* <DEDUP_REMOVED lines=6400> */
.L_1:


//--------------------- .nv.shared.reserved.0     --------------------------
	.section	.nv.shared.reserved.0,"aw",@nobits
	.weak		__nv_reservedSMEM_offset_0_alias
	.size		__nv_reservedSMEM_offset_0_alias, 0, 64
	.other		__nv_reservedSMEM_offset_0_alias,@"STO_CUDA_RESERVED_SHARED STV_DEFAULT"
__nv_reservedSMEM_offset_0_alias:
	.zero		0
	.zero		64


//--------------------- .nv.global                --------------------------
	.section	.nv.global,"aw",@nobits
.nv.global:
	.type		_ZN34_INTERNAL_913848ed_4_k_cu_224ae9996thrust24THRUST_300001_SM_1000_NS3seqE,@object
	.size		_ZN34_INTERNAL_913848ed_4_k_cu_224ae9996thrust24THRUST_300001_SM_1000_NS3seqE,(_ZN34_INTERNAL_913848ed_4_k_cu_224ae9994cuda3std3__48in_placeE - _ZN34_INTERNAL_913848ed_4_k_cu_224ae9996thrust24THRUST_300001_SM_1000_NS3seqE)
_ZN34_INTERNAL_913848ed_4_k_cu_224ae9996thrust24THRUST_300001_SM_1000_NS3seqE:
	.zero		1
	.type		_ZN34_INTERNAL_913848ed_4_k_cu_224ae9994cuda3std3__48in_placeE,@object
	.size		_ZN34_INTERNAL_913848ed_4_k_cu_224ae9994cuda3std3__48in_placeE,(_ZN34_INTERNAL_913848ed_4_k_cu_224ae9994cuda3std6ranges3__45__cpo4sizeE - _ZN34_INTERNAL_913848ed_4_k_cu_224ae9994cuda3std3__48in_placeE)
_ZN34_INTERNAL_913848ed_4_k_cu_224ae9994cuda3std3__48in_placeE:
	.zero		1
	.type		_ZN34_INTERNAL_913848ed_4_k_cu_224ae9994cuda3std6ranges3__45__cpo4sizeE,@object
	.size		_ZN34_INTERNAL_913848ed_4_k_cu_224ae9994cuda3std6ranges3__45__cpo4sizeE,(_ZN34_INTERNAL_913848ed_4_k_cu_224ae9996thrust24THRUST_300001_SM_1000_NS12placeholders2_3E - _ZN34_INTERNAL_913848ed_4_k_cu_224ae9994cuda3std6ranges3__45__cpo4sizeE)
_ZN34_INTERNAL_913848ed_4_k_cu_224ae9994cuda3std6ranges3__45__cpo4sizeE:
	.zero		1
	.type		_ZN34_INTERNAL_913848ed_4_k_cu_224ae9996thrust24THRUST_300001_SM_1000_NS12placeholders2_3E,@object
	.size		_ZN34_INTERNAL_913848ed_4_k_cu_224ae9996thrust24THRUST_300001_SM_1000_NS12placeholders2_3E,(_ZN34_INTERNAL_913848ed_4_k_cu_224ae9994cuda3std3__45__cpo6cbeginE - _ZN34_INTERNAL_913848ed_4_k_cu_224ae9996thrust24THRUST_300001_SM_1000_NS12placeholders2_3E)
_ZN34_INTERNAL_913848ed_4_k_cu_224ae9996thrust24THRUST_300001_SM_1000_NS12placeholders2_3E:
	.zero		1
	.type		_ZN34_INTERNAL_913848ed_4_k_cu_224ae9994cuda3std3__45__cpo6cbeginE,@object
	.size		_ZN34_INTERNAL_913848ed_4_k_cu_224ae9994cuda3std3__45__cpo6cbeginE,(_ZN34_INTERNAL_913848ed_4_k_cu_224ae9994cuda3std6ranges3__45__cpo6cbeginE - _ZN34_INTERNAL_913848ed_4_k_cu_224ae9994cuda3std3__45__cpo6cbeginE)
_ZN34_INTERNAL_913848ed_4_k_cu_224ae9994cuda3std3__45__cpo6cbeginE:
	.zero		1
	.type		_ZN34_INTERNAL_913848ed_4_k_cu_224ae9994cuda3std6ranges3__45__cpo6cbeginE,@object
	.size		_ZN34_INTERNAL_913848ed_4_k_cu_224ae9994cuda3std6ranges3__45__cpo6cbeginE,(_ZN34_INTERNAL_913848ed_4_k_cu_224ae9996thrust24THRUST_300001_SM_1000_NS12placeholders2_7E - _ZN34_INTERNAL_913848ed_4_k_cu_224ae9994cuda3std6ranges3__45__cpo6cbeginE)
_ZN34_INTERNAL_913848ed_4_k_cu_224ae9994cuda3std6ranges3__45__cpo6cbeginE:
	.zero		1
	.type		_ZN34_INTERNAL_913848ed_4_k_cu_224ae9996thrust24THRUST_300001_SM_1000_NS12placeholders2_7E,@object
	.size		_ZN34_INTERNAL_913848ed_4_k_cu_224ae9996thrust24THRUST_300001_SM_1000_NS12placeholders2_7E,(_ZN34_INTERNAL_913848ed_4_k_cu_224ae9994cuda3std3__45__cpo7crbeginE - _ZN34_INTERNAL_913848ed_4_k_cu_224ae9996thrust24THRUST_300001_SM_1000_NS12placeholders2_7E)
_ZN34_INTERNAL_913848ed_4_k_cu_224ae9996thrust24THRUST_300001_SM_1000_NS12placeholders2_7E:
	.zero		1
	.type		_ZN34_INTERNAL_913848ed_4_k_cu_224ae9994cuda3std3__45__cpo7crbeginE,@object
	.size		_ZN34_INTERNAL_913848ed_4_k_cu_224ae9994cuda3std3__45__cpo7crbeginE,(_ZN34_INTERNAL_913848ed_4_k_cu_224ae9994cuda3std6ranges3__45__cpo4nextE - _ZN34_INTERNAL_913848ed_4_k_cu_224ae9994cuda3std3__45__cpo7crbeginE)
_ZN34_INTERNAL_913848ed_4_k_cu_224ae9994cuda3std3__45__cpo7crbeginE:
	.zero		1
	.type		_ZN34_INTERNAL_913848ed_4_k_cu_224ae9994cuda3std6ranges3__45__cpo4nextE,@object
	.size		_ZN34_INTERNAL_913848ed_4_k_cu_224ae9994cuda3std6ranges3__45__cpo4nextE,(_ZN34_INTERNAL_913848ed_4_k_cu_224ae9994cuda3std6ranges3__45__cpo4swapE - _ZN34_INTERNAL_913848ed_4_k_cu_224ae9994cuda3std6ranges3__45__cpo4nextE)
_ZN34_INTERNAL_913848ed_4_k_cu_224ae9994cuda3std6ranges3__45__cpo4nextE:
	.zero		1
	.type		_ZN34_INTERNAL_913848ed_4_k_cu_224ae9994cuda3std6ranges3__45__cpo4swapE,@object
	.size		_ZN34_INTERNAL_913848ed_4_k_cu_224ae9994cuda3std6ranges3__45__cpo4swapE,(_ZN34_INTERNAL_913848ed_4_k_cu_224ae9996thrust24THRUST_300001_SM_1000_NS8cuda_cub10par_nosyncE - _ZN34_INTERNAL_913848ed_4_k_cu_224ae9994cuda3std6ranges3__45__cpo4swapE)
_ZN34_INTERNAL_913848ed_4_k_cu_224ae9994cuda3std6ranges3__45__cpo4swapE:
	.zero		1
	.type		_ZN34_INTERNAL_913848ed_4_k_cu_224ae9996thrust24THRUST_300001_SM_1000_NS8cuda_cub10par_nosyncE,@object
	.size		_ZN34_INTERNAL_913848ed_4_k_cu_224ae9996thrust24THRUST_300001_SM_1000_NS8cuda_cub10par_nosyncE,(_ZN34_INTERNAL_913848ed_4_k_cu_224ae9996thrust24THRUST_300001_SM_1000_NS12placeholders2_9E - _ZN34_INTERNAL_913848ed_4_k_cu_224ae9996thrust24THRUST_300001_SM_1000_NS8cuda_cub10par_nosyncE)
_ZN34_INTERNAL_913848ed_4_k_cu_224ae9996thrust24THRUST_300001_SM_1000_NS8cuda_cub10par_nosyncE:
	.zero		1
	.type		_ZN34_INTERNAL_913848ed_4_k_cu_224ae9996thrust24THRUST_300001_SM_1000_NS12placeholders2_9E,@object
	.size		_ZN34_INTERNAL_913848ed_4_k_cu_224ae9996thrust24THRUST_300001_SM_1000_NS12placeholders2_9E,(_ZN34_INTERNAL_913848ed_4_k_cu_224ae9994cuda3std3__436_GLOBAL__N__913848ed_4_k_cu_224ae9996ignoreE - _ZN34_INTERNAL_913848ed_4_k_cu_224ae9996thrust24THRUST_300001_SM_1000_NS12placeholders2_9E)
_ZN34_INTERNAL_913848ed_4_k_cu_224ae9996thrust24THRUST_300001_SM_1000_NS12placeholders2_9E:
	.zero		1
	.type		_ZN34_INTERNAL_913848ed_4_k_cu_224ae9994cuda3std3__436_GLOBAL__N__913848ed_4_k_cu_224ae9996ignoreE,@object
	.size		_ZN34_INTERNAL_913848ed_4_k_cu_224ae9994cuda3std3__436_GLOBAL__N__913848ed_4_k_cu_224ae9996ignoreE,(_ZN34_INTERNAL_913848ed_4_k_cu_224ae9994cuda3std6ranges3__45__cpo4dataE - _ZN34_INTERNAL_913848ed_4_k_cu_224ae9994cuda3std3__436_GLOBAL__N__913848ed_4_k_cu_224ae9996ignoreE)
_ZN34_INTERNAL_913848ed_4_k_cu_224ae9994cuda3std3__436_GLOBAL__N__913848ed_4_k_cu_224ae9996ignoreE:
	.zero		1
	.type		_ZN34_INTERNAL_913848ed_4_k_cu_224ae9994cuda3std6ranges3__45__cpo4dataE,@object
	.size		_ZN34_INTERNAL_913848ed_4_k_cu_224ae9994cuda3std6ranges3__45__cpo4dataE,(_ZN34_INTERNAL_913848ed_4_k_cu_224ae9996thrust24THRUST_300001_SM_1000_NS12placeholders2_1E - _ZN34_INTERNAL_913848ed_4_k_cu_224ae9994cuda3std6ranges3__45__cpo4dataE)
_ZN34_INTERNAL_913848ed_4_k_cu_224ae9994cuda3std6ranges3__45__cpo4dataE:
	.zero		1
	.type		_ZN34_INTERNAL_913848ed_4_k_cu_224ae9996thrust24THRUST_300001_SM_1000_NS12placeholders2_1E,@object
	.size		_ZN34_INTERNAL_913848ed_4_k_cu_224ae9996thrust24THRUST_300001_SM_1000_NS12placeholders2_1E,(_ZN34_INTERNAL_913848ed_4_k_cu_224ae9994cuda3std3__45__cpo5beginE - _ZN34_INTERNAL_913848ed_4_k_cu_224ae9996thrust24THRUST_300001_SM_1000_NS12placeholders2_1E)
_ZN34_INTERNAL_913848ed_4_k_cu_224ae9996thrust24THRUST_300001_SM_1000_NS12placeholders2_1E:
	.zero		1
	.type		_ZN34_INTERNAL_913848ed_4_k_cu_224ae9994cuda3std3__45__cpo5beginE,@object
	.size		_ZN34_INTERNAL_913848ed_4_k_cu_224ae9994cuda3std3__45__cpo5beginE,(_ZN34_INTERNAL_913848ed_4_k_cu_224ae9994cuda3std6ranges3__45__cpo5beginE - _ZN34_INTERNAL_913848ed_4_k_cu_224ae9994cuda3std3__45__cpo5beginE)
_ZN34_INTERNAL_913848ed_4_k_cu_224ae9994cuda3std3__45__cpo5beginE:
	.zero		1
	.type		_ZN34_INTERNAL_913848ed_4_k_cu_224ae9994cuda3std6ranges3__45__cpo5beginE,@object
	.size		_ZN34_INTERNAL_913848ed_4_k_cu_224ae9994cuda3std6ranges3__45__cpo5beginE,(_ZN34_INTERNAL_913848ed_4_k_cu_224ae9996thrust24THRUST_300001_SM_1000_NS12placeholders2_5E - _ZN34_INTERNAL_913848ed_4_k_cu_224ae9994cuda3std6ranges3__45__cpo5beginE)
_ZN34_INTERNAL_913848ed_4_k_cu_224ae9994cuda3std6ranges3__45__cpo5beginE:
	.zero		1
	.type		_ZN34_INTERNAL_913848ed_4_k_cu_224ae9996thrust24THRUST_300001_SM_1000_NS12placeholders2_5E,@object
	.size		_ZN34_INTERNAL_913848ed_4_k_cu_224ae9996thrust24THRUST_300001_SM_1000_NS12placeholders2_5E,(_ZN34_INTERNAL_913848ed_4_k_cu_224ae9994cuda3std3__45__cpo6rbeginE - _ZN34_INTERNAL_913848ed_4_k_cu_224ae9996thrust24THRUST_300001_SM_1000_NS12placeholders2_5E)
_ZN34_INTERNAL_913848ed_4_k_cu_224ae9996thrust24THRUST_300001_SM_1000_NS12placeholders2_5E:
	.zero		1
	.type		_ZN34_INTERNAL_913848ed_4_k_cu_224ae9994cuda3std3__45__cpo6rbeginE,@object
	.size		_ZN34_INTERNAL_913848ed_4_k_cu_224ae9994cuda3std3__45__cpo6rbeginE,(_ZN34_INTERNAL_913848ed_4_k_cu_224ae9994cuda3std6ranges3__45__cpo7advanceE - _ZN34_INTERNAL_913848ed_4_k_cu_224ae9994cuda3std3__45__cpo6rbeginE)
_ZN34_INTERNAL_913848ed_4_k_cu_224ae9994cuda3std3__45__cpo6rbeginE:
	.zero		1
	.type		_ZN34_INTERNAL_913848ed_4_k_cu_224ae9994cuda3std6ranges3__45__cpo7advanceE,@object
	.size		_ZN34_INTERNAL_913848ed_4_k_cu_224ae9994cuda3std6ranges3__45__cpo7advanceE,(_ZN34_INTERNAL_913848ed_4_k_cu_224ae9994cuda3std3__47nulloptE - _ZN34_INTERNAL_913848ed_4_k_cu_224ae9994cuda3std6ranges3__45__cpo7advanceE)
_ZN34_INTERNAL_913848ed_4_k_cu_224ae9994cuda3std6ranges3__45__cpo7advanceE:
	.zero		1
	.type		_ZN34_INTERNAL_913848ed_4_k_cu_224ae9994cuda3std3__47nulloptE,@object
	.size		_ZN34_INTERNAL_913848ed_4_k_cu_224ae9994cuda3std3__47nulloptE,(_ZN34_INTERNAL_913848ed_4_k_cu_224ae9994cuda3std6ranges3__45__cpo8distanceE - _ZN34_INTERNAL_913848ed_4_k_cu_224ae9994cuda3std3__47nulloptE)
_ZN34_INTERNAL_913848ed_4_k_cu_224ae9994cuda3std3__47nulloptE:
	.zero		1
	.type		_ZN34_INTERNAL_913848ed_4_k_cu_224ae9994cuda3std6ranges3__45__cpo8distanceE,@object
	.size		_ZN34_INTERNAL_913848ed_4_k_cu_224ae9994cuda3std6ranges3__45__cpo8distanceE,(_ZN34_INTERNAL_913848ed_4_k_cu_224ae9996thrust24THRUST_300001_SM_1000_NS12placeholders3_10E - _ZN34_INTERNAL_913848ed_4_k_cu_224ae9994cuda3std6ranges3__45__cpo8distanceE)
_ZN34_INTERNAL_913848ed_4_k_cu_224ae9994cuda3std6ranges3__45__cpo8distanceE:
	.zero		1
	.type		_ZN34_INTERNAL_913848ed_4_k_cu_224ae9996thrust24THRUST_300001_SM_1000_NS12placeholders3_10E,@object
	.size		_ZN34_INTERNAL_913848ed_4_k_cu_224ae9996thrust24THRUST_300001_SM_1000_NS12placeholders3_10E,(_ZN34_INTERNAL_913848ed_4_k_cu_224ae9994cuda3std3__419piecewise_constructE - _ZN34_INTERNAL_913848ed_4_k_cu_224ae9996thrust24THRUST_300001_SM_1000_NS12placeholders3_10E)
_ZN34_INTERNAL_913848ed_4_k_cu_224ae9996thrust24THRUST_300001_SM_1000_NS12placeholders3_10E:
	.zero		1
	.type		_ZN34_INTERNAL_913848ed_4_k_cu_224ae9994cuda3std3__419piecewise_constructE,@object
	.size		_ZN34_INTERNAL_913848ed_4_k_cu_224ae9994cuda3std3__419piecewise_constructE,(_ZN34_INTERNAL_913848ed_4_k_cu_224ae9994cuda3std6ranges3__45__cpo5cdataE - _ZN34_INTERNAL_913848ed_4_k_cu_224ae9994cuda3std3__419piecewise_constructE)
_ZN34_INTERNAL_913848ed_4_k_cu_224ae9994cuda3std3__419piecewise_constructE:
	.zero		1
	.type		_ZN34_INTERNAL_913848ed_4_k_cu_224ae9994cuda3std6ranges3__45__cpo5cdataE,@object
	.size		_ZN34_INTERNAL_913848ed_4_k_cu_224ae9994cuda3std6ranges3__45__cpo5cdataE,(_ZN34_INTERNAL_913848ed_4_k_cu_224ae9996thrust24THRUST_300001_SM_1000_NS12placeholders2_2E - _ZN34_INTERNAL_913848ed_4_k_cu_224ae9994cuda3std6ranges3__45__cpo5cdataE)
_ZN34_INTERNAL_913848ed_4_k_cu_224ae9994cuda3std6ranges3__45__cpo5cdataE:
	.zero		1
	.type		_ZN34_INTERNAL_913848ed_4_k_cu_224ae9996thrust24THRUST_300001_SM_1000_NS12placeholders2_2E,@object
	.size		_ZN34_INTERNAL_913848ed_4_k_cu_224ae9996thrust24THRUST_300001_SM_1000_NS12placeholders2_2E,(_ZN34_INTERNAL_913848ed_4_k_cu_224ae9994cuda3std3__45__cpo3endE - _ZN34_INTERNAL_913848ed_4_k_cu_224ae9996thrust24THRUST_300001_SM_1000_NS12placeholders2_2E)
_ZN34_INTERNAL_913848ed_4_k_cu_224ae9996thrust24THRUST_300001_SM_1000_NS12placeholders2_2E:
	.zero		1
	.type		_ZN34_INTERNAL_913848ed_4_k_cu_224ae9994cuda3std3__45__cpo3endE,@object
	.size		_ZN34_INTERNAL_913848ed_4_k_cu_224ae9994cuda3std3__45__cpo3endE,(_ZN34_INTERNAL_913848ed_4_k_cu_224ae9994cuda3std6ranges3__45__cpo3endE - _ZN34_INTERNAL_913848ed_4_k_cu_224ae9994cuda3std3__45__cpo3endE)
_ZN34_INTERNAL_913848ed_4_k_cu_224ae9994cuda3std3__45__cpo3endE:
	.zero		1
	.type		_ZN34_INTERNAL_913848ed_4_k_cu_224ae9994cuda3std6ranges3__45__cpo3endE,@object
	.size		_ZN34_INTERNAL_913848ed_4_k_cu_224ae9994cuda3std6ranges3__45__cpo3endE,(_ZN34_INTERNAL_913848ed_4_k_cu_224ae9996thrust24THRUST_300001_SM_1000_NS12placeholders2_6E - _ZN34_INTERNAL_913848ed_4_k_cu_224ae9994cuda3std6ranges3__45__cpo3endE)
_ZN34_INTERNAL_913848ed_4_k_cu_224ae9994cuda3std6ranges3__45__cpo3endE:
	.zero		1
	.type		_ZN34_INTERNAL_913848ed_4_k_cu_224ae9996thrust24THRUST_300001_SM_1000_NS12placeholders2_6E,@object
	.size		_ZN34_INTERNAL_913848ed_4_k_cu_224ae9996thrust24THRUST_300001_SM_1000_NS12placeholders2_6E,(_ZN34_INTERNAL_913848ed_4_k_cu_224ae9994cuda3std3__45__cpo4rendE - _ZN34_INTERNAL_913848ed_4_k_cu_224ae9996thrust24THRUST_300001_SM_1000_NS12placeholders2_6E)
_ZN34_INTERNAL_913848ed_4_k_cu_224ae9996thrust24THRUST_300001_SM_1000_NS12placeholders2_6E:
	.zero		1
	.type		_ZN34_INTERNAL_913848ed_4_k_cu_224ae9994cuda3std3__45__cpo4rendE,@object
	.size		_ZN34_INTERNAL_913848ed_4_k_cu_224ae9994cuda3std3__45__cpo4rendE,(_ZN34_INTERNAL_913848ed_4_k_cu_224ae9994cuda3std6ranges3__45__cpo9iter_swapE - _ZN34_INTERNAL_913848ed_4_k_cu_224ae9994cuda3std3__45__cpo4rendE)
_ZN34_INTERNAL_913848ed_4_k_cu_224ae9994cuda3std3__45__cpo4rendE:
	.zero		1
	.type		_ZN34_INTERNAL_913848ed_4_k_cu_224ae9994cuda3std6ranges3__45__cpo9iter_swapE,@object
	.size		_ZN34_INTERNAL_913848ed_4_k_cu_224ae9994cuda3std6ranges3__45__cpo9iter_swapE,(_ZN34_INTERNAL_913848ed_4_k_cu_224ae9994cuda3std3__48unexpectE - _ZN34_INTERNAL_913848ed_4_k_cu_224ae9994cuda3std6ranges3__45__cpo9iter_swapE)
_ZN34_INTERNAL_913848ed_4_k_cu_224ae9994cuda3std6ranges3__45__cpo9iter_swapE:
	.zero		1
	.type		_ZN34_INTERNAL_913848ed_4_k_cu_224ae9994cuda3std3__48unexpectE,@object
	.size		_ZN34_INTERNAL_913848ed_4_k_cu_224ae9994cuda3std3__48unexpectE,(_ZN34_INTERNAL_913848ed_4_k_cu_224ae9996thrust24THRUST_300001_SM_1000_NS8cuda_cub3parE - _ZN34_INTERNAL_913848ed_4_k_cu_224ae9994cuda3std3__48unexpectE)
_ZN34_INTERNAL_913848ed_4_k_cu_224ae9994cuda3std3__48unexpectE:
	.zero		1
	.type		_ZN34_INTERNAL_913848ed_4_k_cu_224ae9996thrust24THRUST_300001_SM_1000_NS8cuda_cub3parE,@object
	.size		_ZN34_INTERNAL_913848ed_4_k_cu_224ae9996thrust24THRUST_300001_SM_1000_NS8cuda_cub3parE,(_ZN34_INTERNAL_913848ed_4_k_cu_224ae9996thrust24THRUST_300001_SM_1000_NS12placeholders2_4E - _ZN34_INTERNAL_913848ed_4_k_cu_224ae9996thrust24THRUST_300001_SM_1000_NS8cuda_cub3parE)
_ZN34_INTERNAL_913848ed_4_k_cu_224ae9996thrust24THRUST_300001_SM_1000_NS8cuda_cub3parE:
	.zero		1
	.type		_ZN34_INTERNAL_913848ed_4_k_cu_224ae9996thrust24THRUST_300001_SM_1000_NS12placeholders2_4E,@object
	.size		_ZN34_INTERNAL_913848ed_4_k_cu_224ae9996thrust24THRUST_300001_SM_1000_NS12placeholders2_4E,(_ZN34_INTERNAL_913848ed_4_k_cu_224ae9994cuda3std3__45__cpo4cendE - _ZN34_INTERNAL_913848ed_4_k_cu_224ae9996thrust24THRUST_300001_SM_1000_NS12placeholders2_4E)
_ZN34_INTERNAL_913848ed_4_k_cu_224ae9996thrust24THRUST_300001_SM_1000_NS12placeholders2_4E:
	.zero		1
	.type		_ZN34_INTERNAL_913848ed_4_k_cu_224ae9994cuda3std3__45__cpo4cendE,@object
	.size		_ZN34_INTERNAL_913848ed_4_k_cu_224ae9994cuda3std3__45__cpo4cendE,(_ZN34_INTERNAL_913848ed_4_k_cu_224ae9994cuda3std6ranges3__45__cpo4cendE - _ZN34_INTERNAL_913848ed_4_k_cu_224ae9994cuda3std3__45__cpo4cendE)
_ZN34_INTERNAL_913848ed_4_k_cu_224ae9994cuda3std3__45__cpo4cendE:
	.zero		1
	.type		_ZN34_INTERNAL_913848ed_4_k_cu_224ae9994cuda3std6ranges3__45__cpo4cendE,@object
	.size		_ZN34_INTERNAL_913848ed_4_k_cu_224ae9994cuda3std6ranges3__45__cpo4cendE,(_ZN34_INTERNAL_913848ed_4_k_cu_224ae9994cuda3std3__420unreachable_sentinelE - _ZN34_INTERNAL_913848ed_4_k_cu_224ae9994cuda3std6ranges3__45__cpo4cendE)
_ZN34_INTERNAL_913848ed_4_k_cu_224ae9994cuda3std6ranges3__45__cpo4cendE:
	.zero		1
	.type		_ZN34_INTERNAL_913848ed_4_k_cu_224ae9994cuda3std3__420unreachable_sentinelE,@object
	.size		_ZN34_INTERNAL_913848ed_4_k_cu_224ae9994cuda3std3__420unreachable_sentinelE,(_ZN34_INTERNAL_913848ed_4_k_cu_224ae9994cuda3std6ranges3__45__cpo5ssizeE - _ZN34_INTERNAL_913848ed_4_k_cu_224ae9994cuda3std3__420unreachable_sentinelE)
_ZN34_INTERNAL_913848ed_4_k_cu_224ae9994cuda3std3__420unreachable_sentinelE:
	.zero		1
	.type		_ZN34_INTERNAL_913848ed_4_k_cu_224ae9994cuda3std6ranges3__45__cpo5ssizeE,@object
	.size		_ZN34_INTERNAL_913848ed_4_k_cu_224ae9994cuda3std6ranges3__45__cpo5ssizeE,(_ZN34_INTERNAL_913848ed_4_k_cu_224ae9996thrust24THRUST_300001_SM_1000_NS12placeholders2_8E - _ZN34_INTERNAL_913848ed_4_k_cu_224ae9994cuda3std6ranges3__45__cpo5ssizeE)
_ZN34_INTERNAL_913848ed_4_k_cu_224ae9994cuda3std6ranges3__45__cpo5ssizeE:
	.zero		1
	.type		_ZN34_INTERNAL_913848ed_4_k_cu_224ae9996thrust24THRUST_300001_SM_1000_NS12placeholders2_8E,@object
	.size		_ZN34_INTERNAL_913848ed_4_k_cu_224ae9996thrust24THRUST_300001_SM_1000_NS12placeholders2_8E,(_ZN34_INTERNAL_913848ed_4_k_cu_224ae9994cuda3std3__45__cpo5crendE - _ZN34_INTERNAL_913848ed_4_k_cu_224ae9996thrust24THRUST_300001_SM_1000_NS12placeholders2_8E)
_ZN34_INTERNAL_913848ed_4_k_cu_224ae9996thrust24THRUST_300001_SM_1000_NS12placeholders2_8E:
	.zero		1
	.type		_ZN34_INTERNAL_913848ed_4_k_cu_224ae9994cuda3std3__45__cpo5crendE,@object
	.size		_ZN34_INTERNAL_913848ed_4_k_cu_224ae9994cuda3std3__45__cpo5crendE,(_ZN34_INTERNAL_913848ed_4_k_cu_224ae9994cuda3std6ranges3__45__cpo4prevE - _ZN34_INTERNAL_913848ed_4_k_cu_224ae9994cuda3std3__45__cpo5crendE)
_ZN34_INTERNAL_913848ed_4_k_cu_224ae9994cuda3std3__45__cpo5crendE:
	.zero		1
	.type		_ZN34_INTERNAL_913848ed_4_k_cu_224ae9994cuda3std6ranges3__45__cpo4prevE,@object
	.size		_ZN34_INTERNAL_913848ed_4_k_cu_224ae9994cuda3std6ranges3__45__cpo4prevE,(_ZN34_INTERNAL_913848ed_4_k_cu_224ae9994cuda3std6ranges3__45__cpo9iter_moveE - _ZN34_INTERNAL_913848ed_4_k_cu_224ae9994cuda3std6ranges3__45__cpo4prevE)
_ZN34_INTERNAL_913848ed_4_k_cu_224ae9994cuda3std6ranges3__45__cpo4prevE:
	.zero		1
	.type		_ZN34_INTERNAL_913848ed_4_k_cu_224ae9994cuda3std6ranges3__45__cpo9iter_moveE,@object
	.size		_ZN34_INTERNAL_913848ed_4_k_cu_224ae9994cuda3std6ranges3__45__cpo9iter_moveE,(_ZN34_INTERNAL_913848ed_4_k_cu_224ae9996thrust24THRUST_300001_SM_1000_NS6system6detail10sequential3seqE - _ZN34_INTERNAL_913848ed_4_k_cu_224ae9994cuda3std6ranges3__45__cpo9iter_moveE)
_ZN34_INTERNAL_913848ed_4_k_cu_224ae9994cuda3std6ranges3__45__cpo9iter_moveE:
	.zero		1
	.type		_ZN34_INTERNAL_913848ed_4_k_cu_224ae9996thrust24THRUST_300001_SM_1000_NS6system6detail10sequential3seqE,@object
	.size		_ZN34_INTERNAL_913848ed_4_k_cu_224ae9996thrust24THRUST_300001_SM_1000_NS6system6detail10sequential3seqE,(.L_40 - _ZN34_INTERNAL_913848ed_4_k_cu_224ae9996thrust24THRUST_300001_SM_1000_NS6system6detail10sequential3seqE)
_ZN34_INTERNAL_913848ed_4_k_cu_224ae9996thrust24THRUST_300001_SM_1000_NS6system6detail10sequential3seqE:
	.zero		1
.L_40:


//--------------------- .nv.shared._Z16select_offspringPiS_PfS0_i --------------------------
	.section	.nv.shared._Z16select_offspringPiS_PfS0_i,"aw",@nobits
	.sectionflags	@""
	.align	8
.nv.shared._Z16select_offspringPiS_PfS0_i:
	.zero		1040


//--------------------- .nv.shared._Z14reduce_fitnessPfS_i --------------------------
	.section	.nv.shared._Z14reduce_fitnessPfS_i,"aw",@nobits
	.sectionflags	@""
	.align	8
.nv.shared._Z14reduce_fitnessPfS_i:
	.zero		1032


//--------------------- .nv.shared._Z17calculate_fitnessPiPfS0_ii --------------------------
	.section	.nv.shared._Z17calculate_fitnessPiPfS0_ii,"aw",@nobits
	.sectionflags	@""
	.align	8
.nv.shared._Z17calculate_fitnessPiPfS0_ii:
	.zero		1040


//--------------------- .nv.shared._Z8mutationPiPjPfi --------------------------
	.section	.nv.shared._Z8mutationPiPjPfi,"aw",@nobits
	.sectionflags	@""
	.align	4
.nv.shared._Z8mutationPiPjPfi:
	.zero		1032


//--------------------- .nv.shared._Z9crossoverPiS_Pji --------------------------
	.section	.nv.shared._Z9crossoverPiS_Pji,"aw",@nobits
	.sectionflags	@""
	.align	4
.nv.shared._Z9crossoverPiS_Pji:
	.zero		1036


//--------------------- .nv.constant0._ZN3cub18CUB_300001_SM_10006detail11EmptyKernelIvEEvv --------------------------
	.section	.nv.constant0._ZN3cub18CUB_300001_SM_10006detail11EmptyKernelIvEEvv,"a",@progbits
	.sectionflags	@""
	.align	4
.nv.constant0._ZN3cub18CUB_300001_SM_10006detail11EmptyKernelIvEEvv:
	.zero		896


//--------------------- .nv.constant0._Z16select_offspringPiS_PfS0_i --------------------------
	.section	.nv.constant0._Z16select_offspringPiS_PfS0_i,"a",@progbits
	.sectionflags	@""
	.align	4
.nv.constant0._Z16select_offspringPiS_PfS0_i:
	.zero		932


//--------------------- .nv.constant0._Z14reduce_fitnessPfS_i --------------------------
	.section	.nv.constant0._Z14reduce_fitnessPfS_i,"a",@progbits
	.sectionflags	@""
	.align	4
.nv.constant0._Z14reduce_fitnessPfS_i:
	.zero		916


//--------------------- .nv.constant0._Z17calculate_fitnessPiPfS0_ii --------------------------
	.section	.nv.constant0._Z17calculate_fitnessPiPfS0_ii,"a",@progbits
	.sectionflags	@""
	.align	4
.nv.constant0._Z17calculate_fitnessPiPfS0_ii:
	.zero		928


//--------------------- .nv.constant0._Z8mutationPiPjPfi --------------------------
	.section	.nv.constant0._Z8mutationPiPjPfi,"a",@progbits
	.sectionflags	@""
	.align	4
.nv.constant0._Z8mutationPiPjPfi:
	.zero		924


//--------------------- .nv.constant0._Z9crossoverPiS_Pji --------------------------
	.section	.nv.constant0._Z9crossoverPiS_Pji,"a",@progbits
	.sectionflags	@""
	.align	4
.nv.constant0._Z9crossoverPiS_Pji:
	.zero		924


//--------------------- SYMBOLS --------------------------

	.type		.nv.reservedSmem.offset0,@object
	.size		.nv.reservedSmem.offset0,0x4
	.type		.nv.reservedSmem.cap,@object
	.size		.nv.reservedSmem.cap,0x4
